// auto-generated by cutlass_sweep.gemm — config: {"arch": "sm_90", "cluster_m": 1, "cluster_n": 1, "dtype": "int8", "dtype_b": "int8", "layout": "nt", "stages": 0, "tile_k": 128, "tile_m": 128, "tile_n": 512}
#include "cutlass/cutlass.h"
#include "cutlass/gemm/collective/collective_builder.hpp"
#include "cutlass/gemm/device/gemm_universal_adapter.h"
#include "cutlass/gemm/kernel/gemm_universal.hpp"
#include "cutlass/epilogue/collective/collective_builder.hpp"

using ElemA = int8_t;
using ElemB = int8_t;
using ElemCD = int8_t;
using Acc  = int32_t;
using TileShape    = cute::Shape<cute::_128, cute::_512, cute::_128>;
using ClusterShape = cute::Shape<cute::_1, cute::_1, cute::_1>;

using CollectiveEpilogue = typename cutlass::epilogue::collective::CollectiveBuilder<
    cutlass::arch::Sm90, cutlass::arch::OpClassTensorOp,
    TileShape, ClusterShape,
    cutlass::epilogue::collective::EpilogueTileAuto,
    Acc, Acc,
    ElemCD, cutlass::layout::RowMajor, 128 / cutlass::sizeof_bits<ElemCD>::value,
    ElemCD, cutlass::layout::RowMajor, 128 / cutlass::sizeof_bits<ElemCD>::value,
    cutlass::epilogue::collective::EpilogueScheduleAuto
  >::CollectiveOp;

using CollectiveMainloop = typename cutlass::gemm::collective::CollectiveBuilder<
    cutlass::arch::Sm90, cutlass::arch::OpClassTensorOp,
    ElemA, cutlass::layout::RowMajor, 128 / cutlass::sizeof_bits<ElemA>::value,
    ElemB, cutlass::layout::ColumnMajor, 128 / cutlass::sizeof_bits<ElemB>::value,
    Acc,
    TileShape, ClusterShape,
    cutlass::gemm::collective::StageCountAutoCarveout<static_cast<int>(sizeof(typename CollectiveEpilogue::SharedStorage))>,
    cutlass::gemm::collective::KernelScheduleAuto
  >::CollectiveOp;

using GemmKernel = cutlass::gemm::kernel::GemmUniversal<
    cute::Shape<int,int,int,int>,
    CollectiveMainloop,
    CollectiveEpilogue
>;
using Gemm = cutlass::gemm::device::GemmUniversalAdapter<GemmKernel>;

// Force the device kernel symbol into the cubin without needing a host main.
auto* _anchor = &cutlass::device_kernel<GemmKernel>;


// ===== COMPILED SASS (sm_90a) =====

	.target	sm_90a

	.elftype	@"ET_EXEC"


//--------------------- .note.nv.tkinfo           --------------------------
	.section	.note.nv.tkinfo,"",@"SHT_NOTE"
	.sectionflags	@"SHF_NOTE_NV_TKINFO"
	.tkinfo
        /*0018*/ 	.word	0x00000002
        /*0030*/ 	.string	""
        /*0030*/ 	.string	"ptxas"
        /*0030*/ 	.string	"Cuda compilation tools, release 13.0, V13.0.88"
        /*0030*/ 	.string	"Build cuda_13.0.r13.0/compiler.36424714_0"
        /*0030*/ 	.string	"-arch sm_90a -m 64 "



//--------------------- .note.nv.cuinfo           --------------------------
	.section	.note.nv.cuinfo,"",@"SHT_NOTE"
	.sectionflags	@"SHF_NOTE_NV_CUINFO"
        /*0018*/ 	.short	0x0002
        /*001a*/ 	.short	0x005a
        /*001c*/ 	.short	0x0082
	.zero		2


//--------------------- .nv.info                  --------------------------
	.section	.nv.info,"",@"SHT_CUDA_INFO"
	.align	4


	//----- nvinfo : EIATTR_REGCOUNT
	.align		4
        /*0000*/ 	.byte	0x04, 0x2f
        /*0002*/ 	.short	(.L_15 - .L_14)
	.align		4
.L_14:
        /*0004*/ 	.word	index@(_ZN7cutlass13device_kernelINS_4gemm6kernel13GemmUniversalIN4cute5tupleIJiiiiEEENS1_10collective13CollectiveMmaINS1_34MainloopSm90TmaGmmaWarpSpecializedILi2ENS5_IJNS4_1CILi1EEESB_SB_EEENS1_35KernelTmaWarpSpecializedCooperativeEEENS5_IJNSA_ILi128EEENSA_ILi512EEESF_EEEaNS5_IJlSB_lEEEaSI_NS4_8TiledMMAINS4_8MMA_AtomIJNS4_4SM904GMMA27MMA_64x256x32_S32S8S8_SS_TNEEEENS4_6LayoutINS5_IJNSA_ILi2EEESB_SB_EEENS5_IJSB_NSA_ILi0EEESS_EEEEENS5_IJNS4_10UnderscoreESV_SV_EEEEENS4_13SM90_TMA_LOADENS4_14ComposedLayoutINS4_7SwizzleILi3ELi4ELi3EEENS4_18smem_ptr_flag_bitsILi8EEENSP_INS5_IJNSA_ILi8EEESF_EEENS5_IJSF_SB_EEEEEEEvNS4_8identityESY_S18_vS19_EENS_8epilogue10collective6detail29Sm90TmaWarpSpecializedAdapterINS1C_15DefaultEpilogueIaSI_SI_NS1B_6thread17LinearCombinationIaLi1EiiLNS1G_9ScaleType4KindE0ELNS_15FloatRoundStyleE2EaEENS1_15EpilogueDefaultEEEEEvvEEEEvNT_6ParamsE)
        /*0008*/ 	.word	0x000000a8


	//----- nvinfo : EIATTR_FRAME_SIZE
	.align		4
.L_15:
        /*000c*/ 	.byte	0x04, 0x11
        /*000e*/ 	.short	(.L_17 - .L_16)
	.align		4
.L_16:
        /*0010*/ 	.word	index@(_ZN7cutlass13device_kernelINS_4gemm6kernel13GemmUniversalIN4cute5tupleIJiiiiEEENS1_10collective13CollectiveMmaINS1_34MainloopSm90TmaGmmaWarpSpecializedILi2ENS5_IJNS4_1CILi1EEESB_SB_EEENS1_35KernelTmaWarpSpecializedCooperativeEEENS5_IJNSA_ILi128EEENSA_ILi512EEESF_EEEaNS5_IJlSB_lEEEaSI_NS4_8TiledMMAINS4_8MMA_AtomIJNS4_4SM904GMMA27MMA_64x256x32_S32S8S8_SS_TNEEEENS4_6LayoutINS5_IJNSA_ILi2EEESB_SB_EEENS5_IJSB_NSA_ILi0EEESS_EEEEENS5_IJNS4_10UnderscoreESV_SV_EEEEENS4_13SM90_TMA_LOADENS4_14ComposedLayoutINS4_7SwizzleILi3ELi4ELi3EEENS4_18smem_ptr_flag_bitsILi8EEENSP_INS5_IJNSA_ILi8EEESF_EEENS5_IJSF_SB_EEEEEEEvNS4_8identityESY_S18_vS19_EENS_8epilogue10collective6detail29Sm90TmaWarpSpecializedAdapterINS1C_15DefaultEpilogueIaSI_SI_NS1B_6thread17LinearCombinationIaLi1EiiLNS1G_9ScaleType4KindE0ELNS_15FloatRoundStyleE2EaEENS1_15EpilogueDefaultEEEEEvvEEEEvNT_6ParamsE)
        /*0014*/ 	.word	0x000007a0


	//----- nvinfo : EIATTR_MIN_STACK_SIZE
	.align		4
.L_17:
        /*0018*/ 	.byte	0x04, 0x12
        /*001a*/ 	.short	(.L_19 - .L_18)
	.align		4
.L_18:
        /*001c*/ 	.word	index@(_ZN7cutlass13device_kernelINS_4gemm6kernel13GemmUniversalIN4cute5tupleIJiiiiEEENS1_10collective13CollectiveMmaINS1_34MainloopSm90TmaGmmaWarpSpecializedILi2ENS5_IJNS4_1CILi1EEESB_SB_EEENS1_35KernelTmaWarpSpecializedCooperativeEEENS5_IJNSA_ILi128EEENSA_ILi512EEESF_EEEaNS5_IJlSB_lEEEaSI_NS4_8TiledMMAINS4_8MMA_AtomIJNS4_4SM904GMMA27MMA_64x256x32_S32S8S8_SS_TNEEEENS4_6LayoutINS5_IJNSA_ILi2EEESB_SB_EEENS5_IJSB_NSA_ILi0EEESS_EEEEENS5_IJNS4_10UnderscoreESV_SV_EEEEENS4_13SM90_TMA_LOADENS4_14ComposedLayoutINS4_7SwizzleILi3ELi4ELi3EEENS4_18smem_ptr_flag_bitsILi8EEENSP_INS5_IJNSA_ILi8EEESF_EEENS5_IJSF_SB_EEEEEEEvNS4_8identityESY_S18_vS19_EENS_8epilogue10collective6detail29Sm90TmaWarpSpecializedAdapterINS1C_15DefaultEpilogueIaSI_SI_NS1B_6thread17LinearCombinationIaLi1EiiLNS1G_9ScaleType4KindE0ELNS_15FloatRoundStyleE2EaEENS1_15EpilogueDefaultEEEEEvvEEEEvNT_6ParamsE)
        /*0020*/ 	.word	0x000007a0
.L_19:


//--------------------- .nv.compat                --------------------------
	.section	.nv.compat,"",@"SHT_CUDA_COMPAT_INFO"
	.align	4
        /*0000*/ 	.byte	0x02, 0x09, 0x01, 0x00, 0x02, 0x02, 0x04, 0x00, 0x02, 0x05, 0x05, 0x00, 0x03, 0x07, 0x01, 0x01
        /*0010*/ 	.byte	0x02, 0x03, 0x01, 0x00, 0x02, 0x06, 0x01, 0x00, 0x04, 0x0b, 0x08, 0x00, 0x00, 0x00, 0x00, 0x00
        /*0020*/ 	.byte	0x00, 0x00, 0x00, 0x00


//--------------------- .nv.info._ZN7cutlass13device_kernelINS_4gemm6kernel13GemmUniversalIN4cute5tupleIJiiiiEEENS1_10collective13CollectiveMmaINS1_34MainloopSm90TmaGmmaWarpSpecializedILi2ENS5_IJNS4_1CILi1EEESB_SB_EEENS1_35KernelTmaWarpSpecializedCooperativeEEENS5_IJNSA_ILi128EEENSA_ILi512EEESF_EEEaNS5_IJlSB_lEEEaSI_NS4_8TiledMMAINS4_8MMA_AtomIJNS4_4SM904GMMA27MMA_64x256x32_S32S8S8_SS_TNEEEENS4_6LayoutINS5_IJNSA_ILi2EEESB_SB_EEENS5_IJSB_NSA_ILi0EEESS_EEEEENS5_IJNS4_10UnderscoreESV_SV_EEEEENS4_13SM90_TMA_LOADENS4_14ComposedLayoutINS4_7SwizzleILi3ELi4ELi3EEENS4_18smem_ptr_flag_bitsILi8EEENSP_INS5_IJNSA_ILi8EEESF_EEENS5_IJSF_SB_EEEEEEEvNS4_8identityESY_S18_vS19_EENS_8epilogue10collective6detail29Sm90TmaWarpSpecializedAdapterINS1C_15DefaultEpilogueIaSI_SI_NS1B_6thread17LinearCombinationIaLi1EiiLNS1G_9ScaleType4KindE0ELNS_15FloatRoundStyleE2EaEENS1_15EpilogueDefaultEEEEEvvEEEEvNT_6ParamsE --------------------------
	.section	.nv.info._ZN7cutlass13device_kernelINS_4gemm6kernel13GemmUniversalIN4cute5tupleIJiiiiEEENS1_10collective13CollectiveMmaINS1_34MainloopSm90TmaGmmaWarpSpecializedILi2ENS5_IJNS4_1CILi1EEESB_SB_EEENS1_35KernelTmaWarpSpecializedCooperativeEEENS5_IJNSA_ILi128EEENSA_ILi512EEESF_EEEaNS5_IJlSB_lEEEaSI_NS4_8TiledMMAINS4_8MMA_AtomIJNS4_4SM904GMMA27MMA_64x256x32_S32S8S8_SS_TNEEEENS4_6LayoutINS5_IJNSA_ILi2EEESB_SB_EEENS5_IJSB_NSA_ILi0EEESS_EEEEENS5_IJNS4_10UnderscoreESV_SV_EEEEENS4_13SM90_TMA_LOADENS4_14ComposedLayoutINS4_7SwizzleILi3ELi4ELi3EEENS4_18smem_ptr_flag_bitsILi8EEENSP_INS5_IJNSA_ILi8EEESF_EEENS5_IJSF_SB_EEEEEEEvNS4_8identityESY_S18_vS19_EENS_8epilogue10collective6detail29Sm90TmaWarpSpecializedAdapterINS1C_15DefaultEpilogueIaSI_SI_NS1B_6thread17LinearCombinationIaLi1EiiLNS1G_9ScaleType4KindE0ELNS_15FloatRoundStyleE2EaEENS1_15EpilogueDefaultEEEEEvvEEEEvNT_6ParamsE,"",@"SHT_CUDA_INFO"
	.sectionflags	@""
	.align	4


	//----- nvinfo : EIATTR_CUDA_API_VERSION
	.align		4
        /*0000*/ 	.byte	0x04, 0x37
        /*0002*/ 	.short	(.L_21 - .L_20)
.L_20:
        /*0004*/ 	.word	0x00000082


	//----- nvinfo : EIATTR_KPARAM_INFO
	.align		4
.L_21:
        /*0008*/ 	.byte	0x04, 0x17
        /*000a*/ 	.short	(.L_23 - .L_22)
.L_22:
        /*000c*/ 	.word	0x00000000
        /*0010*/ 	.short	0x0000
        /*0012*/ 	.short	0x0070
        /*0014*/ 	.byte	0x00, 0xf0, 0x01, 0x10


	//----- nvinfo : EIATTR_SPARSE_MMA_MASK
	.align		4
.L_23:
        /*0018*/ 	.byte	0x03, 0x50
        /*001a*/ 	.short	0x0000


	//----- nvinfo : EIATTR_MAXREG_COUNT
	.align		4
        /*001c*/ 	.byte	0x03, 0x1b
        /*001e*/ 	.short	0x00a8


	//----- nvinfo : EIATTR_NUM_BARRIERS
	.align		4
        /*0020*/ 	.byte	0x02, 0x4c
        /*0022*/ 	.byte	0x01
	.zero		1


	//----- nvinfo : EIATTR_EXTERNS
	.align		4
        /*0024*/ 	.byte	0x04, 0x0f
        /*0026*/ 	.short	(.L_25 - .L_24)


	//   ....[0]....
	.align		4
.L_24:
        /*0028*/ 	.word	index@(__assertfail)


	//----- nvinfo : EIATTR_ANNOTATIONS
	.align		4
.L_25:
        /*002c*/ 	.byte	0x04, 0x55
        /*002e*/ 	.short	(.L_27 - .L_26)


	//   ....[0]....
.L_26:
        /*0030*/ 	.word	0x00000001
        /*0034*/ 	.byte	0x60, 0x05, 0x00, 0x00, 0x01, 0x00, 0x00, 0x00, 0x80, 0x05, 0x00, 0x00, 0x01, 0x00, 0x00, 0x00
        /* <DEDUP_REMOVED lines=724> */
        /*2d84*/ 	.byte	0x90, 0x86, 0x01, 0x00, 0x01, 0x00, 0x00, 0x00, 0xb0, 0x86, 0x01, 0x00


	//----- nvinfo : EIATTR_MERCURY_ISA_VERSION
	.align		4
.L_27:
        /*2d90*/ 	.byte	0x03, 0x5f
        /*2d92*/ 	.short	0x0101


	//----- nvinfo : EIATTR_INT_WARP_WIDE_INSTR_OFFSETS
	.align		4
        /*2d94*/ 	.byte	0x04, 0x31
        /*2d96*/ 	.short	(.L_29 - .L_28)


	//   ....[0]....
.L_28:
        /*2d98*/ 	.word	0x00000390


	//   ....[1]....
        /*2d9c*/ 	.word	0x000003a0


	//   ....[2]....
        /*2da0*/ 	.word	0x000004a0


	//----- nvinfo : EIATTR_COOP_GROUP_MASK_REGIDS
	.align		4
.L_29:
        /*2da4*/ 	.byte	0x04, 0x29
        /*2da6*/ 	.short	(.L_31 - .L_30)


	//   ....[0]....
.L_30:
        /*2da8*/ 	.word	0xffffffff


	//   ....[1]....
        /*2dac*/ 	.word	0xffffffff


	//   ....[2]....
        /*2db0*/ 	.word	0xffffffff


	//   ....[3]....
        /*2db4*/ 	.word	0xffffffff


	//   ....[4]....
        /*2db8*/ 	.word	0xffffffff


	//----- nvinfo : EIATTR_COOP_GROUP_INSTR_OFFSETS
	.align		4
.L_31:
        /*2dbc*/ 	.byte	0x04, 0x28
        /*2dbe*/ 	.short	(.L_33 - .L_32)


	//   ....[0]....
.L_32:
        /*2dc0*/ 	.word	0x00000070


	//   ....[1]....
        /*2dc4*/ 	.word	0x00000080


	//   ....[2]....
        /*2dc8*/ 	.word	0x00000140


	//   ....[3]....
        /*2dcc*/ 	.word	0x00000290


	//   ....[4]....
        /*2dd0*/ 	.word	0x00000fb0


	//----- nvinfo : EIATTR_REG_RECONFIG
	.align		4
.L_33:
        /*2dd4*/ 	.byte	0x01, 0x54
	.zero		2


	//----- nvinfo : EIATTR_SYSCALL_OFFSETS
	.align		4
        /*2dd8*/ 	.byte	0x04, 0x46
        /*2dda*/ 	.short	(.L_35 - .L_34)


	//   ....[0]....
.L_34:
        /*2ddc*/ 	.word	0x00001160


	//----- nvinfo : EIATTR_MBARRIER_INSTR_OFFSETS
	.align		4
.L_35:
        /*2de0*/ 	.byte	0x04, 0x39
        /*2de2*/ 	.short	(.L_37 - .L_36)


	//   ....[0]....
.L_36:
        /*2de4*/ 	.word	0x00000240
        /*2de8*/ 	.word	0x000000ff
        /*2dec*/ 	.word	0x00000000
        /*2df0*/ 	.short	0x0100
        /*2df2*/ 	.byte	0x08
	.zero		1


	//   ....[1]....
        /*2df4*/ 	.word	0x00000250
        /*2df8*/ 	.word	0x000000ff
        /*2dfc*/ 	.word	0x00000010
        /*2e00*/ 	.short	0x0100
        /*2e02*/ 	.byte	0x08
	.zero		1


	//   ....[2]....
        /*2e04*/ 	.word	0x00000260
        /*2e08*/ 	.word	0x000000ff
        /*2e0c*/ 	.word	0x00000008
        /*2e10*/ 	.short	0x0100
        /*2e12*/ 	.byte	0x08
	.zero		1


	//   ....[3]....
        /*2e14*/ 	.word	0x00000270
        /*2e18*/ 	.word	0x000000ff
        /*2e1c*/ 	.word	0x00000018
        /*2e20*/ 	.short	0x0100
        /*2e22*/ 	.byte	0x08
	.zero		1


	//   ....[4]....
        /*2e24*/ 	.word	0x00000500
        /*2e28*/ 	.word	0x000000ff
        /*2e2c*/ 	.word	0x00000030
        /*2e30*/ 	.short	0x0100
        /*2e32*/ 	.byte	0x06
	.zero		1


	//   ....[5]....
        /*2e34*/ 	.word	0x00000570
        /*2e38*/ 	.word	0x000000ff
        /*2e3c*/ 	.word	0x00000038
        /*2e40*/ 	.short	0x0100
        /*2e42*/ 	.byte	0x06
	.zero		1


	//   ....[6]....
        /*2e44*/ 	.word	0x00001230
        /*2e48*/ 	.word	0x00000003
        /*2e4c*/ 	.word	0x00000000
        /*2e50*/ 	.short	0x010a
        /*2e52*/ 	.byte	0x3f
	.zero		1


	//   ....[7]....
        /*2e54*/ 	.word	0x00001270
        /*2e58*/ 	.word	0x00000003
        /*2e5c*/ 	.word	0x00000000
        /*2e60*/ 	.short	0x010a
        /*2e62*/ 	.byte	0x3f
	.zero		1


	//   ....[8]....
        /*2e64*/ 	.word	0x000048e0
        /*2e68*/ 	.word	0x00000005
        /*2e6c*/ 	.word	0x00000000
        /*2e70*/ 	.short	0x010a
        /*2e72*/ 	.byte	0x3f
	.zero		1


	//   ....[9]....
        /*2e74*/ 	.word	0x00004920
        /*2e78*/ 	.word	0x00000005
        /*2e7c*/ 	.word	0x00000000
        /*2e80*/ 	.short	0x010a
        /*2e82*/ 	.byte	0x3f
	.zero		1


	//   ....[10]....
        /*2e84*/ 	.word	0x00008a40
        /*2e88*/ 	.word	0x00000005
        /*2e8c*/ 	.word	0x00000000
        /*2e90*/ 	.short	0x0101
        /*2e92*/ 	.byte	0x3f
	.zero		1


	//   ....[11]....
        /*2e94*/ 	.word	0x00008c00
        /*2e98*/ 	.word	0x00000000
        /*2e9c*/ 	.word	0x00000000
        /*2ea0*/ 	.short	0x0101
        /*2ea2*/ 	.byte	0x3f
	.zero		1


	//   ....[12]....
        /*2ea4*/ 	.word	0x00018240
        /*2ea8*/ 	.word	0x0000000d
        /*2eac*/ 	.word	0x00000010
        /*2eb0*/ 	.short	0x010a
        /*2eb2*/ 	.byte	0x3f
	.zero		1


	//   ....[13]....
        /*2eb4*/ 	.word	0x00018620
        /*2eb8*/ 	.word	0x00000002
        /*2ebc*/ 	.word	0x00000038
        /*2ec0*/ 	.short	0x0101
        /*2ec2*/ 	.byte	0x3f
	.zero		1


	//   ....[14]....
        /*2ec4*/ 	.word	0x00018d70
        /*2ec8*/ 	.word	0x00000005
        /*2ecc*/ 	.word	0x00000000
        /*2ed0*/ 	.short	0x010a
        /*2ed2*/ 	.byte	0x3f
	.zero		1


	//   ....[15]....
        /*2ed4*/ 	.word	0x00018e00
        /*2ed8*/ 	.word	0x00000003
        /*2edc*/ 	.word	0x00000000
        /*2ee0*/ 	.short	0x010a
        /*2ee2*/ 	.byte	0x3f
	.zero		1


	//   ....[16]....
        /*2ee4*/ 	.word	0x00018e60
        /*2ee8*/ 	.word	0x00000003
        /*2eec*/ 	.word	0x00000000
        /*2ef0*/ 	.short	0x010a
        /*2ef2*/ 	.byte	0x3f
	.zero		1


	//   ....[17]....
        /*2ef4*/ 	.word	0x00018eb0
        /*2ef8*/ 	.word	0x00000005
        /*2efc*/ 	.word	0x00000000
        /*2f00*/ 	.short	0x010a
        /*2f02*/ 	.byte	0x3f
	.zero		1


	//   ....[18]....
        /*2f04*/ 	.word	0x00018f80
        /*2f08*/ 	.word	0x0000000d
        /*2f0c*/ 	.word	0x00000010
        /*2f10*/ 	.short	0x010a
        /*2f12*/ 	.byte	0x3f
	.zero		1


	//   ....[19]....
        /*2f14*/ 	.word	0x00019050
        /*2f18*/ 	.word	0x00000005
        /*2f1c*/ 	.word	0x00000000
        /*2f20*/ 	.short	0x010a
        /*2f22*/ 	.byte	0x3f
	.zero		1


	//----- nvinfo : EIATTR_NUM_MBARRIERS
	.align		4
.L_37:
        /*2f24*/ 	.byte	0x03, 0x38
        /*2f26*/ 	.short	0x0006


	//----- nvinfo : EIATTR_EXIT_INSTR_OFFSETS
	.align		4
        /*2f28*/ 	.byte	0x04, 0x1c
        /*2f2a*/ 	.short	(.L_39 - .L_38)


	//   ....[0]....
.L_38:
        /*2f2c*/ 	.word	0x000005d0


	//   ....[1]....
        /*2f30*/ 	.word	0x00000ed0


	//   ....[2]....
        /*2f34*/ 	.word	0x00017860


	//   ....[3]....
        /*2f38*/ 	.word	0x00017ee0


	//   ....[4]....
        /*2f3c*/ 	.word	0x00018e50


	//----- nvinfo : EIATTR_MAX_THREADS
	.align		4
.L_39:
        /*2f40*/ 	.byte	0x04, 0x05
        /*2f42*/ 	.short	(.L_41 - .L_40)
.L_40:
        /*2f44*/ 	.word	0x00000180
        /*2f48*/ 	.word	0x00000001
        /*2f4c*/ 	.word	0x00000001


	//----- nvinfo : EIATTR_CRS_STACK_SIZE
	.align		4
.L_41:
        /*2f50*/ 	.byte	0x04, 0x1e
        /*2f52*/ 	.short	(.L_43 - .L_42)
.L_42:
        /*2f54*/ 	.word	0x00000000


	//----- nvinfo : EIATTR_CBANK_PARAM_SIZE
	.align		4
.L_43:
        /*2f58*/ 	.byte	0x03, 0x19
        /*2f5a*/ 	.short	0x0470


	//----- nvinfo : EIATTR_PARAM_CBANK
	.align		4
        /*2f5c*/ 	.byte	0x04, 0x0a
        /*2f5e*/ 	.short	(.L_45 - .L_44)
	.align		4
.L_44:
        /*2f60*/ 	.word	index@(.nv.constant0._ZN7cutlass13device_kernelINS_4gemm6kernel13GemmUniversalIN4cute5tupleIJiiiiEEENS1_10collective13CollectiveMmaINS1_34MainloopSm90TmaGmmaWarpSpecializedILi2ENS5_IJNS4_1CILi1EEESB_SB_EEENS1_35KernelTmaWarpSpecializedCooperativeEEENS5_IJNSA_ILi128EEENSA_ILi512EEESF_EEEaNS5_IJlSB_lEEEaSI_NS4_8TiledMMAINS4_8MMA_AtomIJNS4_4SM904GMMA27MMA_64x256x32_S32S8S8_SS_TNEEEENS4_6LayoutINS5_IJNSA_ILi2EEESB_SB_EEENS5_IJSB_NSA_ILi0EEESS_EEEEENS5_IJNS4_10UnderscoreESV_SV_EEEEENS4_13SM90_TMA_LOADENS4_14ComposedLayoutINS4_7SwizzleILi3ELi4ELi3EEENS4_18smem_ptr_flag_bitsILi8EEENSP_INS5_IJNSA_ILi8EEESF_EEENS5_IJSF_SB_EEEEEEEvNS4_8identityESY_S18_vS19_EENS_8epilogue10collective6detail29Sm90TmaWarpSpecializedAdapterINS1C_15DefaultEpilogueIaSI_SI_NS1B_6thread17LinearCombinationIaLi1EiiLNS1G_9ScaleType4KindE0ELNS_15FloatRoundStyleE2EaEENS1_15EpilogueDefaultEEEEEvvEEEEvNT_6ParamsE)
        /*2f64*/ 	.short	0x0210
        /*2f66*/ 	.short	0x0470


	//----- nvinfo : EIATTR_SW_WAR
	.align		4
.L_45:
        /*2f68*/ 	.byte	0x04, 0x36
        /*2f6a*/ 	.short	(.L_47 - .L_46)
.L_46:
        /*2f6c*/ 	.word	0x00000008
.L_47:


//--------------------- .nv.callgraph             --------------------------
	.section	.nv.callgraph,"",@"SHT_CUDA_CALLGRAPH"
	.align	4
	.sectionentsize	8
	.align		4
        /*0000*/ 	.word	0x00000000
	.align		4
        /*0004*/ 	.word	0xffffffff
	.align		4
        /*0008*/ 	.word	index@(_ZN7cutlass13device_kernelINS_4gemm6kernel13GemmUniversalIN4cute5tupleIJiiiiEEENS1_10collective13CollectiveMmaINS1_34MainloopSm90TmaGmmaWarpSpecializedILi2ENS5_IJNS4_1CILi1EEESB_SB_EEENS1_35KernelTmaWarpSpecializedCooperativeEEENS5_IJNSA_ILi128EEENSA_ILi512EEESF_EEEaNS5_IJlSB_lEEEaSI_NS4_8TiledMMAINS4_8MMA_AtomIJNS4_4SM904GMMA27MMA_64x256x32_S32S8S8_SS_TNEEEENS4_6LayoutINS5_IJNSA_ILi2EEESB_SB_EEENS5_IJSB_NSA_ILi0EEESS_EEEEENS5_IJNS4_10UnderscoreESV_SV_EEEEENS4_13SM90_TMA_LOADENS4_14ComposedLayoutINS4_7SwizzleILi3ELi4ELi3EEENS4_18smem_ptr_flag_bitsILi8EEENSP_INS5_IJNSA_ILi8EEESF_EEENS5_IJSF_SB_EEEEEEEvNS4_8identityESY_S18_vS19_EENS_8epilogue10collective6detail29Sm90TmaWarpSpecializedAdapterINS1C_15DefaultEpilogueIaSI_SI_NS1B_6thread17LinearCombinationIaLi1EiiLNS1G_9ScaleType4KindE0ELNS_15FloatRoundStyleE2EaEENS1_15EpilogueDefaultEEEEEvvEEEEvNT_6ParamsE)
	.align		4
        /*000c*/ 	.word	index@(__assertfail)
	.align		4
        /*0010*/ 	.word	0x00000000
	.align		4
        /*0014*/ 	.word	0xfffffffe
	.align		4
        /*0018*/ 	.word	0x00000000
	.align		4
        /*001c*/ 	.word	0xfffffffd
	.align		4
        /*0020*/ 	.word	0x00000000
	.align		4
        /*0024*/ 	.word	0xfffffffc


//--------------------- .nv.constant4             --------------------------
	.section	.nv.constant4,"a",@progbits
	.align	8
	.align		8
.nv.constant4:
        /*0000*/ 	.dword	__assertfail
	.align		8
        /*0008*/ 	.dword	__unnamed_1
	.align		8
        /*0010*/ 	.dword	_ZN40_INTERNAL_4cdd1c37_4_k_cu_a85dfec5_114134cuda3std3__45__cpo5beginE
	.align		8
        /*0018*/ 	.dword	_ZN40_INTERNAL_4cdd1c37_4_k_cu_a85dfec5_114134cuda3std3__45__cpo3endE
	.align		8
        /*0020*/ 	.dword	_ZN40_INTERNAL_4cdd1c37_4_k_cu_a85dfec5_114134cuda3std3__45__cpo6cbeginE
	.align		8
        /*0028*/ 	.dword	_ZN40_INTERNAL_4cdd1c37_4_k_cu_a85dfec5_114134cuda3std3__45__cpo4cendE
	.align		8
        /*0030*/ 	.dword	_ZN40_INTERNAL_4cdd1c37_4_k_cu_a85dfec5_114134cuda3std3__442_GLOBAL__N__4cdd1c37_4_k_cu_a85dfec5_114136ignoreE
	.align		8
        /*0038*/ 	.dword	_ZN40_INTERNAL_4cdd1c37_4_k_cu_a85dfec5_114134cuda3std3__419piecewise_constructE
	.align		8
        /*0040*/ 	.dword	_ZN40_INTERNAL_4cdd1c37_4_k_cu_a85dfec5_114134cuda3std3__48in_placeE
	.align		8
        /*0048*/ 	.dword	_ZN40_INTERNAL_4cdd1c37_4_k_cu_a85dfec5_114134cuda3std6ranges3__45__cpo4swapE
	.align		8
        /*0050*/ 	.dword	_ZN40_INTERNAL_4cdd1c37_4_k_cu_a85dfec5_114134cuda3std6ranges3__45__cpo9iter_moveE
	.align		8
        /*0058*/ 	.dword	_ZN40_INTERNAL_4cdd1c37_4_k_cu_a85dfec5_114134cute7productE
	.align		8
        /*0060*/ 	.dword	_ZN40_INTERNAL_4cdd1c37_4_k_cu_a85dfec5_114134cute1_E
	.align		8
        /*0068*/ 	.dword	$str$22
	.align		8
        /*0070*/ 	.dword	$str$23


//--------------------- .text._ZN7cutlass13device_kernelINS_4gemm6kernel13GemmUniversalIN4cute5tupleIJiiiiEEENS1_10collective13CollectiveMmaINS1_34MainloopSm90TmaGmmaWarpSpecializedILi2ENS5_IJNS4_1CILi1EEESB_SB_EEENS1_35KernelTmaWarpSpecializedCooperativeEEENS5_IJNSA_ILi128EEENSA_ILi512EEESF_EEEaNS5_IJlSB_lEEEaSI_NS4_8TiledMMAINS4_8MMA_AtomIJNS4_4SM904GMMA27MMA_64x256x32_S32S8S8_SS_TNEEEENS4_6LayoutINS5_IJNSA_ILi2EEESB_SB_EEENS5_IJSB_NSA_ILi0EEESS_EEEEENS5_IJNS4_10UnderscoreESV_SV_EEEEENS4_13SM90_TMA_LOADENS4_14ComposedLayoutINS4_7SwizzleILi3ELi4ELi3EEENS4_18smem_ptr_flag_bitsILi8EEENSP_INS5_IJNSA_ILi8EEESF_EEENS5_IJSF_SB_EEEEEEEvNS4_8identityESY_S18_vS19_EENS_8epilogue10collective6detail29Sm90TmaWarpSpecializedAdapterINS1C_15DefaultEpilogueIaSI_SI_NS1B_6thread17LinearCombinationIaLi1EiiLNS1G_9ScaleType4KindE0ELNS_15FloatRoundStyleE2EaEENS1_15EpilogueDefaultEEEEEvvEEEEvNT_6ParamsE --------------------------
	.section	.text._ZN7cutlass13device_kernelINS_4gemm6kernel13GemmUniversalIN4cute5tupleIJiiiiEEENS1_10collective13CollectiveMmaINS1_34MainloopSm90TmaGmmaWarpSpecializedILi2ENS5_IJNS4_1CILi1EEESB_SB_EEENS1_35KernelTmaWarpSpecializedCooperativeEEENS5_IJNSA_ILi128EEENSA_ILi512EEESF_EEEaNS5_IJlSB_lEEEaSI_NS4_8TiledMMAINS4_8MMA_AtomIJNS4_4SM904GMMA27MMA_64x256x32_S32S8S8_SS_TNEEEENS4_6LayoutINS5_IJNSA_ILi2EEESB_SB_EEENS5_IJSB_NSA_ILi0EEESS_EEEEENS5_IJNS4_10UnderscoreESV_SV_EEEEENS4_13SM90_TMA_LOADENS4_14ComposedLayoutINS4_7SwizzleILi3ELi4ELi3EEENS4_18smem_ptr_flag_bitsILi8EEENSP_INS5_IJNSA_ILi8EEESF_EEENS5_IJSF_SB_EEEEEEEvNS4_8identityESY_S18_vS19_EENS_8epilogue10collective6detail29Sm90TmaWarpSpecializedAdapterINS1C_15DefaultEpilogueIaSI_SI_NS1B_6thread17LinearCombinationIaLi1EiiLNS1G_9ScaleType4KindE0ELNS_15FloatRoundStyleE2EaEENS1_15EpilogueDefaultEEEEEvvEEEEvNT_6ParamsE,"ax",@progbits
	.align	128
.text._ZN7cutlass13device_kernelINS_4gemm6kernel13GemmUniversalIN4cute5tupleIJiiiiEEENS1_10collective13CollectiveMmaINS1_34MainloopSm90TmaGmmaWarpSpecializedILi2ENS5_IJNS4_1CILi1EEESB_SB_EEENS1_35KernelTmaWarpSpecializedCooperativeEEENS5_IJNSA_ILi128EEENSA_ILi512EEESF_EEEaNS5_IJlSB_lEEEaSI_NS4_8TiledMMAINS4_8MMA_AtomIJNS4_4SM904GMMA27MMA_64x256x32_S32S8S8_SS_TNEEEENS4_6LayoutINS5_IJNSA_ILi2EEESB_SB_EEENS5_IJSB_NSA_ILi0EEESS_EEEEENS5_IJNS4_10UnderscoreESV_SV_EEEEENS4_13SM90_TMA_LOADENS4_14ComposedLayoutINS4_7SwizzleILi3ELi4ELi3EEENS4_18smem_ptr_flag_bitsILi8EEENSP_INS5_IJNSA_ILi8EEESF_EEENS5_IJSF_SB_EEEEEEEvNS4_8identityESY_S18_vS19_EENS_8epilogue10collective6detail29Sm90TmaWarpSpecializedAdapterINS1C_15DefaultEpilogueIaSI_SI_NS1B_6thread17LinearCombinationIaLi1EiiLNS1G_9ScaleType4KindE0ELNS_15FloatRoundStyleE2EaEENS1_15EpilogueDefaultEEEEEvvEEEEvNT_6ParamsE:
        .type           _ZN7cutlass13device_kernelINS_4gemm6kernel13GemmUniversalIN4cute5tupleIJiiiiEEENS1_10collective13CollectiveMmaINS1_34MainloopSm90TmaGmmaWarpSpecializedILi2ENS5_IJNS4_1CILi1EEESB_SB_EEENS1_35KernelTmaWarpSpecializedCooperativeEEENS5_IJNSA_ILi128EEENSA_ILi512EEESF_EEEaNS5_IJlSB_lEEEaSI_NS4_8TiledMMAINS4_8MMA_AtomIJNS4_4SM904GMMA27MMA_64x256x32_S32S8S8_SS_TNEEEENS4_6LayoutINS5_IJNSA_ILi2EEESB_SB_EEENS5_IJSB_NSA_ILi0EEESS_EEEEENS5_IJNS4_10UnderscoreESV_SV_EEEEENS4_13SM90_TMA_LOADENS4_14ComposedLayoutINS4_7SwizzleILi3ELi4ELi3EEENS4_18smem_ptr_flag_bitsILi8EEENSP_INS5_IJNSA_ILi8EEESF_EEENS5_IJSF_SB_EEEEEEEvNS4_8identityESY_S18_vS19_EENS_8epilogue10collective6detail29Sm90TmaWarpSpecializedAdapterINS1C_15DefaultEpilogueIaSI_SI_NS1B_6thread17LinearCombinationIaLi1EiiLNS1G_9ScaleType4KindE0ELNS_15FloatRoundStyleE2EaEENS1_15EpilogueDefaultEEEEEvvEEEEvNT_6ParamsE,@function
        .size           _ZN7cutlass13device_kernelINS_4gemm6kernel13GemmUniversalIN4cute5tupleIJiiiiEEENS1_10collective13CollectiveMmaINS1_34MainloopSm90TmaGmmaWarpSpecializedILi2ENS5_IJNS4_1CILi1EEESB_SB_EEENS1_35KernelTmaWarpSpecializedCooperativeEEENS5_IJNSA_ILi128EEENSA_ILi512EEESF_EEEaNS5_IJlSB_lEEEaSI_NS4_8TiledMMAINS4_8MMA_AtomIJNS4_4SM904GMMA27MMA_64x256x32_S32S8S8_SS_TNEEEENS4_6LayoutINS5_IJNSA_ILi2EEESB_SB_EEENS5_IJSB_NSA_ILi0EEESS_EEEEENS5_IJNS4_10UnderscoreESV_SV_EEEEENS4_13SM90_TMA_LOADENS4_14ComposedLayoutINS4_7SwizzleILi3ELi4ELi3EEENS4_18smem_ptr_flag_bitsILi8EEENSP_INS5_IJNSA_ILi8EEESF_EEENS5_IJSF_SB_EEEEEEEvNS4_8identityESY_S18_vS19_EENS_8epilogue10collective6detail29Sm90TmaWarpSpecializedAdapterINS1C_15DefaultEpilogueIaSI_SI_NS1B_6thread17LinearCombinationIaLi1EiiLNS1G_9ScaleType4KindE0ELNS_15FloatRoundStyleE2EaEENS1_15EpilogueDefaultEEEEEvvEEEEvNT_6ParamsE,(.L_x_578 - _ZN7cutlass13device_kernelINS_4gemm6kernel13GemmUniversalIN4cute5tupleIJiiiiEEENS1_10collective13CollectiveMmaINS1_34MainloopSm90TmaGmmaWarpSpecializedILi2ENS5_IJNS4_1CILi1EEESB_SB_EEENS1_35KernelTmaWarpSpecializedCooperativeEEENS5_IJNSA_ILi128EEENSA_ILi512EEESF_EEEaNS5_IJlSB_lEEEaSI_NS4_8TiledMMAINS4_8MMA_AtomIJNS4_4SM904GMMA27MMA_64x256x32_S32S8S8_SS_TNEEEENS4_6LayoutINS5_IJNSA_ILi2EEESB_SB_EEENS5_IJSB_NSA_ILi0EEESS_EEEEENS5_IJNS4_10UnderscoreESV_SV_EEEEENS4_13SM90_TMA_LOADENS4_14ComposedLayoutINS4_7SwizzleILi3ELi4ELi3EEENS4_18smem_ptr_flag_bitsILi8EEENSP_INS5_IJNSA_ILi8EEESF_EEENS5_IJSF_SB_EEEEEEEvNS4_8identityESY_S18_vS19_EENS_8epilogue10collective6detail29Sm90TmaWarpSpecializedAdapterINS1C_15DefaultEpilogueIaSI_SI_NS1B_6thread17LinearCombinationIaLi1EiiLNS1G_9ScaleType4KindE0ELNS_15FloatRoundStyleE2EaEENS1_15EpilogueDefaultEEEEEvvEEEEvNT_6ParamsE)
        .other          _ZN7cutlass13device_kernelINS_4gemm6kernel13GemmUniversalIN4cute5tupleIJiiiiEEENS1_10collective13CollectiveMmaINS1_34MainloopSm90TmaGmmaWarpSpecializedILi2ENS5_IJNS4_1CILi1EEESB_SB_EEENS1_35KernelTmaWarpSpecializedCooperativeEEENS5_IJNSA_ILi128EEENSA_ILi512EEESF_EEEaNS5_IJlSB_lEEEaSI_NS4_8TiledMMAINS4_8MMA_AtomIJNS4_4SM904GMMA27MMA_64x256x32_S32S8S8_SS_TNEEEENS4_6LayoutINS5_IJNSA_ILi2EEESB_SB_EEENS5_IJSB_NSA_ILi0EEESS_EEEEENS5_IJNS4_10UnderscoreESV_SV_EEEEENS4_13SM90_TMA_LOADENS4_14ComposedLayoutINS4_7SwizzleILi3ELi4ELi3EEENS4_18smem_ptr_flag_bitsILi8EEENSP_INS5_IJNSA_ILi8EEESF_EEENS5_IJSF_SB_EEEEEEEvNS4_8identityESY_S18_vS19_EENS_8epilogue10collective6detail29Sm90TmaWarpSpecializedAdapterINS1C_15DefaultEpilogueIaSI_SI_NS1B_6thread17LinearCombinationIaLi1EiiLNS1G_9ScaleType4KindE0ELNS_15FloatRoundStyleE2EaEENS1_15EpilogueDefaultEEEEEvvEEEEvNT_6ParamsE,@"STO_CUDA_ENTRY STV_DEFAULT"
_ZN7cutlass13device_kernelINS_4gemm6kernel13GemmUniversalIN4cute5tupleIJiiiiEEENS1_10collective13CollectiveMmaINS1_34MainloopSm90TmaGmmaWarpSpecializedILi2ENS5_IJNS4_1CILi1EEESB_SB_EEENS1_35KernelTmaWarpSpecializedCooperativeEEENS5_IJNSA_ILi128EEENSA_ILi512EEESF_EEEaNS5_IJlSB_lEEEaSI_NS4_8TiledMMAINS4_8MMA_AtomIJNS4_4SM904GMMA27MMA_64x256x32_S32S8S8_SS_TNEEEENS4_6LayoutINS5_IJNSA_ILi2EEESB_SB_EEENS5_IJSB_NSA_ILi0EEESS_EEEEENS5_IJNS4_10UnderscoreESV_SV_EEEEENS4_13SM90_TMA_LOADENS4_14ComposedLayoutINS4_7SwizzleILi3ELi4ELi3EEENS4_18smem_ptr_flag_bitsILi8EEENSP_INS5_IJNSA_ILi8EEESF_EEENS5_IJSF_SB_EEEEEEEvNS4_8identityESY_S18_vS19_EENS_8epilogue10collective6detail29Sm90TmaWarpSpecializedAdapterINS1C_15DefaultEpilogueIaSI_SI_NS1B_6thread17LinearCombinationIaLi1EiiLNS1G_9ScaleType4KindE0ELNS_15FloatRoundStyleE2EaEENS1_15EpilogueDefaultEEEEEvvEEEEvNT_6ParamsE:
[----:B------:R-:W0:Y:S02]  /*0000*/  LDC R1, c[0x0][0x28] ;  /* 0x00000a00ff017b82 */ /* 0x000e240000000800 */
[----:B0-----:R-:W-:Y:S01]  /*0010*/  VIADD R1, R1, 0xfffff860 ;  /* 0xfffff86001017836 */ /* 0x001fe20000000000 */
[----:B------:R-:W0:Y:S01]  /*0020*/  S2R R3, SR_TID.X ;  /* 0x0000000000037919 */ /* 0x000e220000002100 */
[----:B------:R-:W-:Y:S01]  /*0030*/  ELECT P0, URZ, PT ;  /* 0x00000000003f782f */ /* 0x000fe20003800000 */
[----:B------:R-:W-:Y:S01]  /*0040*/  BSSY B0, `(.L_x_0) ;  /* 0x000000f000007945 */ /* 0x000fe20003800000 */
[--C-:B0-----:R-:W-:Y:S02]  /*0050*/  SHF.R.U32.HI R0, RZ, 0x5, R3.reuse ;  /* 0x00000005ff007819 */ /* 0x101fe40000011603 */
[----:B------:R-:W-:-:S03]  /*0060*/  SHF.R.U32.HI R3, RZ, 0x7, R3 ;  /* 0x00000007ff037819 */ /* 0x000fc60000011603 */
[----:B------:R-:W0:Y:S04]  /*0070*/  SHFL.IDX PT, R2, R0, RZ, 0x1f ;  /* 0x00001fff00027589 */ /* 0x000e2800000e0000 */
[----:B------:R1:W2:Y:S01]  /*0080*/  SHFL.IDX PT, R5, R3, RZ, 0x1f ;  /* 0x00001fff03057589 */ /* 0x0002a200000e0000 */
[----:B0-----:R-:W-:-:S13]  /*0090*/  ISETP.NE.OR P0, PT, R2, RZ, !P0 ;  /* 0x000000ff0200720c */ /* 0x001fda0004705670 */
[----:B-12---:R-:W-:Y:S05]  /*00a0*/  @P0 BRA `(.L_x_1) ;  /* 0x0000000000200947 */ /* 0x006fea0003800000 */
[----:B------:R-:W-:Y:S02]  /*00b0*/  ULDC.64 UR4, c[0x0][0x198] ;  /* 0x0000660000047ab9 */ /* 0x000fe40000000a00 */
[----:B------:R-:W-:Y:S02]  /*00c0*/  UIADD3 UR6, UP0, UR4, 0xf0, URZ ;  /* 0x000000f004067890 */ /* 0x000fe4000ff1e03f */
[----:B------:R-:W-:Y:S02]  /*00d0*/  UIADD3 UR4, UP1, UR4, 0x1f0, URZ ;  /* 0x000001f004047890 */ /* 0x000fe4000ff3e03f */
[----:B------:R-:W-:Y:S02]  /*00e0*/  UIADD3.X UR7, URZ, UR5, URZ, UP0, !UPT ;  /* 0x000000053f077290 */ /* 0x000fe400087fe43f */
[----:B------:R-:W-:-:S07]  /*00f0*/  UIADD3.X UR5, URZ, UR5, URZ, UP1, !UPT ;  /* 0x000000053f057290 */ /* 0x000fce0008ffe43f */
[----:B------:R0:W-:Y:S02]  /*0100*/  UTMACCTL.PF [UR6] ;  /* 0x00000000060079b9 */ /* 0x0001e40008040000 */
[----:B------:R0:W-:Y:S02]  /*0110*/  UTMACCTL.PF [UR4] ;  /* 0x00000000040079b9 */ /* 0x0001e40008040000 */
[----:B0-----:R-:W-:Y:S01]  /*0120*/  NOP ;  /* 0x0000000000007918 */ /* 0x001fe20000000000 */
.L_x_1:
[----:B------:R-:W-:Y:S05]  /*0130*/  BSYNC B0 ;  /* 0x0000000000007941 */ /* 0x000fea0003800000 */
.L_x_0:
[----:B------:R-:W0:Y:S02]  /*0140*/  SHFL.IDX PT, R3, R0, RZ, 0x1f ;  /* 0x00001fff00037589 */ /* 0x000e2400000e0000 */
[----:B0-----:R-:W-:-:S13]  /*0150*/  ISETP.NE.AND P0, PT, R3, RZ, PT ;  /* 0x000000ff0300720c */ /* 0x001fda0003f05270 */
[----:B------:R-:W-:Y:S05]  /*0160*/  @P0 BRA `(.L_x_2) ;  /* 0x0000000000480947 */ /* 0x000fea0003800000 */
[----:B------:R-:W0:Y:S01]  /*0170*/  S2UR UR8, SR_CgaCtaId ;  /* 0x00000000000879c3 */ /* 0x000e220000008800 */
[----:B------:R-:W-:Y:S01]  /*0180*/  UMOV UR4, 0x400 ;  /* 0x0000040000047882 */ /* 0x000fe20000000000 */
[----:B------:R-:W-:Y:S01]  /*0190*/  UMOV UR5, 0x1 ;  /* 0x0000000100057882 */ /* 0x000fe20000000000 */
[----:B------:R-:W-:Y:S01]  /*01a0*/  UMOV UR6, 0x100 ;  /* 0x0000010000067882 */ /* 0x000fe20000000000 */
[----:B------:R-:W-:Y:S01]  /*01b0*/  ELECT P0, URZ, PT ;  /* 0x00000000003f782f */ /* 0x000fe20003800000 */
[----:B------:R-:W-:-:S04]  /*01c0*/  UIADD3 UR6, -UR6, 0x100000, URZ ;  /* 0x0010000006067890 */ /* 0x000fc8000fffe13f */
[----:B------:R-:W-:Y:S02]  /*01d0*/  USHF.L.U32 UR7, UR6, 0xb, URZ ;  /* 0x0000000b06077899 */ /* 0x000fe4000800063f */
[----:B------:R-:W-:Y:S02]  /*01e0*/  USHF.L.U32 UR6, UR6, 0x1, URZ ;  /* 0x0000000106067899 */ /* 0x000fe4000800063f */
[----:B0-----:R-:W-:Y:S02]  /*01f0*/  ULEA UR8, UR8, UR4, 0x18 ;  /* 0x0000000408087291 */ /* 0x001fe4000f8ec03f */
[----:B------:R-:W-:-:S04]  /*0200*/  UIADD3 UR4, -UR5, 0x100000, URZ ;  /* 0x0010000005047890 */ /* 0x000fc8000fffe13f */
[----:B------:R-:W-:Y:S02]  /*0210*/  USHF.L.U32 UR5, UR4, 0xb, URZ ;  /* 0x0000000b04057899 */ /* 0x000fe4000800063f */
[----:B------:R-:W-:Y:S01]  /*0220*/  USHF.L.U32 UR4, UR4, 0x1, URZ ;  /* 0x0000000104047899 */ /* 0x000fe2000800063f */
[----:B------:R-:W0:Y:S11]  /*0230*/  FENCE.VIEW.ASYNC.S ;  /* 0x00000000000073c6 */ /* 0x000e360000000000 */
[----:B0-----:R0:W1:Y:S01]  /*0240*/  SYNCS.EXCH.64 URZ, [UR8], UR4 ;  /* 0x00000004083f75b2 */ /* 0x0010620008000100 */
[----:B------:R0:W2:Y:S01]  /*0250*/  SYNCS.EXCH.64 URZ, [UR8+0x10], UR6 ;  /* 0x00001006083f75b2 */ /* 0x0000a20008000100 */
[----:B------:R0:W3:Y:S01]  /*0260*/  SYNCS.EXCH.64 URZ, [UR8+0x8], UR4 ;  /* 0x00000804083f75b2 */ /* 0x0000e20008000100 */
[----:B------:R0:W4:Y:S01]  /*0270*/  SYNCS.EXCH.64 URZ, [UR8+0x18], UR6 ;  /* 0x00001806083f75b2 */ /* 0x0001220008000100 */
[----:B------:R-:W-:Y:S01]  /*0280*/  NOP ;  /* 0x0000000000007918 */ /* 0x000fe20000000000 */
.L_x_2:
[----:B------:R-:W5:Y:S01]  /*0290*/  SHFL.IDX PT, R0, R0, RZ, 0x1f ;  /* 0x00001fff00007589 */ /* 0x000f6200000e0000 */
[----:B------:R-:W1:Y:S01]  /*02a0*/  LDC R3, c[0x0][0x65c] ;  /* 0x00019700ff037b82 */ /* 0x000e620000000800 */
[----:B------:R-:W-:Y:S02]  /*02b0*/  ELECT P0, URZ, PT ;  /* 0x00000000003f782f */ /* 0x000fe40003800000 */
[C---:B------:R-:W-:Y:S01]  /*02c0*/  ISETP.NE.AND P2, PT, R5.reuse, RZ, PT ;  /* 0x000000ff0500720c */ /* 0x040fe20003f45270 */
[----:B------:R-:W2:Y:S01]  /*02d0*/  S2R R6, SR_CTAID.Y ;  /* 0x0000000000067919 */ /* 0x000ea20000002600 */
[----:B0-----:R-:W-:Y:S01]  /*02e0*/  UMOV UR4, 0x20 ;  /* 0x0000002000047882 */ /* 0x001fe20000000000 */
[----:B------:R-:W-:Y:S01]  /*02f0*/  IADD3 R7, R5, -0x1, RZ ;  /* 0xffffffff05077810 */ /* 0x000fe20007ffe0ff */
[----:B------:R-:W-:Y:S01]  /*0300*/  NOP ;  /* 0x0000000000007918 */ /* 0x000fe20000000000 */
[----:B------:R-:W0:Y:S01]  /*0310*/  S2R R4, SR_CTAID.X ;  /* 0x0000000000047919 */ /* 0x000e220000002500 */
[----:B------:R-:W-:Y:S01]  /*0320*/  NOP ;  /* 0x0000000000007918 */ /* 0x000fe20000000000 */
[----:B------:R-:W-:-:S02]  /*0330*/  ISETP.GE.U32.AND P1, PT, R7, 0x2, PT ;  /* 0x000000020700780c */ /* 0x000fc40003f26070 */
[----:B-----5:R-:W-:Y:S02]  /*0340*/  ISETP.NE.OR P0, PT, R0, RZ, !P0 ;  /* 0x000000ff0000720c */ /* 0x020fe40004705670 */
[----:B-1----:R-:W-:Y:S02]  /*0350*/  ISETP.NE.AND P3, PT, R3, 0x1, PT ;  /* 0x000000010300780c */ /* 0x002fe40003f65270 */
[----:B------:R-:W-:-:S04]  /*0360*/  SHF.R.S32.HI R3, RZ, 0x1f, R2 ;  /* 0x0000001fff037819 */ /* 0x000fc80000011402 */
[----:B------:R-:W-:-:S04]  /*0370*/  LEA.HI R3, R3, R2, RZ, 0x2 ;  /* 0x0000000203037211 */ /* 0x000fc800078f10ff */
[----:B------:R-:W-:Y:S01]  /*0380*/  LOP3.LUT R3, R3, 0xfffffffc, RZ, 0xc0, !PT ;  /* 0xfffffffc03037812 */ /* 0x000fe200078ec0ff */
[----:B------:R-:W-:Y:S01]  /*0390*/  VOTEU.ALL UP0, P0 ;  /* 0x00000000003f7886 */ /* 0x000fe20000000000 */
[----:B------:R-:W-:Y:S01]  /*03a0*/  VOTEU.ALL UP1, P0 ;  /* 0x00000000003f7886 */ /* 0x000fe20000020000 */
[----:B------:R-:W0:Y:S01]  /*03b0*/  @P3 LDC R9, c[0x0][0x10] ;  /* 0x00000400ff093b82 */ /* 0x000e220000000800 */
[----:B------:R-:W-:Y:S02]  /*03c0*/  @P3 IMAD.MOV.U32 R13, RZ, RZ, RZ ;  /* 0x000000ffff0d3224 */ /* 0x000fe400078e00ff */
[----:B------:R-:W-:Y:S01]  /*03d0*/  IMAD.IADD R0, R2, 0x1, -R3 ;  /* 0x0000000102007824 */ /* 0x000fe200078e0a03 */
[----:B------:R-:W-:Y:S01]  /*03e0*/  @!UP0 UMOV UR6, 0x400 ;  /* 0x0000040000068882 */ /* 0x000fe20000000000 */
[----:B------:R-:W-:-:S04]  /*03f0*/  @!UP0 UIADD3 UR4, -UR4, 0x100000, URZ ;  /* 0x0010000004048890 */ /* 0x000fc8000fffe13f */
[----:B------:R-:W-:Y:S02]  /*0400*/  @!UP0 USHF.L.U32 UR5, UR4, 0xb, URZ ;  /* 0x0000000b04058899 */ /* 0x000fe4000800063f */
[----:B------:R-:W-:Y:S01]  /*0410*/  @!UP0 USHF.L.U32 UR4, UR4, 0x1, URZ ;  /* 0x0000000104048899 */ /* 0x000fe2000800063f */
[----:B--2---:R-:W-:Y:S01]  /*0420*/  @P3 IMAD.MOV.U32 R2, RZ, RZ, R6 ;  /* 0x000000ffff023224 */ /* 0x004fe200078e0006 */
[----:B------:R-:W1:Y:S01]  /*0430*/  @!UP0 S2UR UR7, SR_CgaCtaId ;  /* 0x00000000000789c3 */ /* 0x000e620000008800 */
[----:B------:R-:W-:-:S07]  /*0440*/  @P3 IMAD.MOV.U32 R3, RZ, RZ, RZ ;  /* 0x000000ffff033224 */ /* 0x000fce00078e00ff */
[----:B------:R-:W2:Y:S01]  /*0450*/  @!P3 LDC R11, c[0x0][0xc] ;  /* 0x00000300ff0bbb82 */ /* 0x000ea20000000800 */
[----:B0-----:R-:W-:-:S04]  /*0460*/  @P3 IMAD.WIDE.U32 R8, R4, R9, R2 ;  /* 0x0000000904083225 */ /* 0x001fc800078e0002 */
[----:B------:R-:W-:Y:S02]  /*0470*/  @P3 IMAD.MOV.U32 R12, RZ, RZ, R8 ;  /* 0x000000ffff0c3224 */ /* 0x000fe400078e0008 */
[----:B------:R-:W-:Y:S01]  /*0480*/  @P3 IMAD.IADD R20, R9, 0x1, R13 ;  /* 0x0000000109143824 */ /* 0x000fe200078e020d */
[----:B-1----:R-:W-:Y:S01]  /*0490*/  @!UP0 ULEA UR6, UR7, UR6, 0x18 ;  /* 0x0000000607068291 */ /* 0x002fe2000f8ec03f */
[----:B------:R-:W-:Y:S01]  /*04a0*/  VOTEU.ALL UP0, P0 ;  /* 0x00000000003f7886 */ /* 0x000fe20000000000 */
[----:B------:R-:W-:-:S04]  /*04b0*/  ISETP.NE.AND P0, PT, R0, 0x3, PT ;  /* 0x000000030000780c */ /* 0x000fc80003f05270 */
[----:B------:R-:W-:-:S04]  /*04c0*/  ISETP.EQ.OR P0, PT, R0, RZ, !P0 ;  /* 0x000000ff0000720c */ /* 0x000fc80004702670 */
[----:B------:R-:W-:Y:S01]  /*04d0*/  ISETP.EQ.AND P0, PT, R5, RZ, P0 ;  /* 0x000000ff0500720c */ /* 0x000fe20000702270 */
[----:B------:R-:W-:Y:S01]  /*04e0*/  IMAD.MOV.U32 R5, RZ, RZ, RZ ;  /* 0x000000ffff057224 */ /* 0x000fe200078e00ff */
[----:B------:R-:W0:Y:S02]  /*04f0*/  FENCE.VIEW.ASYNC.S ;  /* 0x00000000000073c6 */ /* 0x000e240000000000 */
[----:B0-----:R0:W3:Y:S01]  /*0500*/  @!UP0 SYNCS.EXCH.64 URZ, [UR6+0x30], UR4 ;  /* 0x00003004063f85b2 */ /* 0x0010e20008000100 */
[----:B------:R-:W-:Y:S01]  /*0510*/  SEL R19, RZ, 0x1, !P0 ;  /* 0x00000001ff137807 */ /* 0x000fe20004000000 */
[----:B--2---:R-:W-:-:S03]  /*0520*/  @!P3 IMAD.WIDE.U32 R2, R11, R6, R4 ;  /* 0x000000060b02b225 */ /* 0x004fc600078e0004 */
[----:B------:R-:W-:Y:S01]  /*0530*/  SEL R19, R19, 0x2, P1 ;  /* 0x0000000213137807 */ /* 0x000fe20000800000 */
[----:B------:R-:W-:Y:S01]  /*0540*/  @!P3 IMAD.MOV.U32 R20, RZ, RZ, R3 ;  /* 0x000000ffff14b224 */ /* 0x000fe200078e0003 */
[----:B------:R-:W-:-:S05]  /*0550*/  @!P3 MOV R12, R2 ;  /* 0x00000002000cb202 */ /* 0x000fca0000000f00 */
[----:B------:R0:W-:Y:S01]  /*0560*/  STL [R1+0x204], R12 ;  /* 0x0002040c01007387 */ /* 0x0001e20000100800 */
[----:B------:R0:W3:Y:S03]  /*0570*/  @!UP1 SYNCS.EXCH.64 URZ, [UR6+0x38], UR4 ;  /* 0x00003804063f95b2 */ /* 0x0000e60008000100 */
[----:B------:R0:W-:Y:S01]  /*0580*/  STL [R1+0x200], R20 ;  /* 0x0002001401007387 */ /* 0x0001e20000100800 */
[----:B------:R-:W-:Y:S01]  /*0590*/  NOP ;  /* 0x0000000000007918 */ /* 0x000fe20000000000 */
[----:B---34-:R-:W-:Y:S06]  /*05a0*/  BAR.SYNC.DEFER_BLOCKING 0x0 ;  /* 0x0000000000007b1d */ /* 0x018fec0000010000 */
[----:B------:R-:W-:Y:S05]  /*05b0*/  @!P2 BRA `(.L_x_3) ;  /* 0x0000017000aca947 */ /* 0x000fea0003800000 */
[----:B------:R-:W-:-:S13]  /*05c0*/  ISETP.GT.U32.AND P0, PT, R7, 0x1, PT ;  /* 0x000000010700780c */ /* 0x000fda0003f04070 */
[----:B0-----:R-:W-:Y:S05]  /*05d0*/  @P0 EXIT ;  /* 0x000000000000094d */ /* 0x001fea0003800000 */
[----:B------:R-:W-:Y:S01]  /*05e0*/  ULDC.64 UR4, c[0x0][0x650] ;  /* 0x0001940000047ab9 */ /* 0x000fe20000000a00 */
[----:B------:R-:W-:Y:S01]  /*05f0*/  PRMT R0, RZ, 0x7610, R0 ;  /* 0x00007610ff007816 */ /* 0x000fe20000000000 */
[----:B------:R-:W-:Y:S01]  /*0600*/  IMAD.MOV.U32 R22, RZ, RZ, -0x1 ;  /* 0xffffffffff167424 */ /* 0x000fe200078e00ff */
[----:B------:R-:W-:Y:S01]  /*0610*/  ISETP.GE.U32.AND P0, PT, R12, UR4, PT ;  /* 0x000000040c007c0c */ /* 0x000fe2000bf06070 */
[----:B------:R-:W-:Y:S02]  /*0620*/  IMAD.MOV.U32 R152, RZ, RZ, -0x1 ;  /* 0xffffffffff987424 */ /* 0x000fe400078e00ff */
[----:B------:R-:W-:Y:S01]  /*0630*/  IMAD.MOV.U32 R23, RZ, RZ, -0x1 ;  /* 0xffffffffff177424 */ /* 0x000fe200078e00ff */
[----:B------:R-:W-:-:S13]  /*0640*/  ISETP.GE.U32.AND.EX P0, PT, R20, UR5, PT, P0 ;  /* 0x0000000514007c0c */ /* 0x000fda000bf06100 */
[----:B------:R-:W-:Y:S05]  /*0650*/  @P0 BRA `(.L_x_4) ;  /* 0x0000000400640947 */ /* 0x000fea0003800000 */
[----:B------:R-:W0:Y:S01]  /*0660*/  LDC.64 R14, c[0x0][0x628] ;  /* 0x00018a00ff0e7b82 */ /* 0x000e220000000a00 */
[----:B------:R-:W-:Y:S01]  /*0670*/  MOV R2, R12 ;  /* 0x0000000c00027202 */ /* 0x000fe20000000f00 */
[----:B------:R-:W-:-:S06]  /*0680*/  IMAD.MOV.U32 R3, RZ, RZ, R20 ;  /* 0x000000ffff037224 */ /* 0x000fcc00078e0014 */
[----:B------:R-:W1:Y:S08]  /*0690*/  LDC R0, c[0x0][0x630] ;  /* 0x00018c00ff007b82 */ /* 0x000e700000000800 */
[----:B------:R-:W2:Y:S01]  /*06a0*/  LDC.64 R16, c[0x0][0x620] ;  /* 0x00018800ff107b82 */ /* 0x000ea20000000a00 */
[----:B0-----:R-:W-:-:S04]  /*06b0*/  ISETP.NE.U32.AND P0, PT, R14, RZ, PT ;  /* 0x000000ff0e00720c */ /* 0x001fc80003f05070 */
[----:B------:R-:W-:-:S13]  /*06c0*/  ISETP.NE.AND.EX P0, PT, R15, RZ, PT, P0 ;  /* 0x000000ff0f00720c */ /* 0x000fda0003f05300 */
[----:B-12---:R-:W-:Y:S05]  /*06d0*/  @!P0 BRA `(.L_x_5) ;  /* 0x0000000000288947 */ /* 0x006fea0003800000 */
[----:B------:R-:W0:Y:S02]  /*06e0*/  LDC R7, c[0x0][0x634] ;  /* 0x00018d00ff077b82 */ /* 0x000e240000000800 */
[----:B0-----:R-:W-:-:S05]  /*06f0*/  IADD3 R7, P0, R12, R7, RZ ;  /* 0x000000070c077210 */ /* 0x001fca0007f1e0ff */
[----:B------:R-:W-:-:S04]  /*0700*/  IMAD.X R13, RZ, RZ, R20, P0 ;  /* 0x000000ffff0d7224 */ /* 0x000fc800000e0614 */
[----:B------:R-:W-:-:S04]  /*0710*/  IMAD.WIDE.U32 R2, R13, R14, RZ ;  /* 0x0000000e0d027225 */ /* 0x000fc800078e00ff */
[----:B------:R-:W-:-:S04]  /*0720*/  IMAD.WIDE.U32 R8, P0, R7, R15, R2 ;  /* 0x0000000f07087225 */ /* 0x000fc80007800002 */
[----:B------:R-:W-:-:S04]  /*0730*/  IMAD.WIDE.U32 R2, R7, R14, RZ ;  /* 0x0000000e07027225 */ /* 0x000fc800078e00ff */
[----:B------:R-:W-:Y:S01]  /*0740*/  IMAD.X R11, RZ, RZ, RZ, P0 ;  /* 0x000000ffff0b7224 */ /* 0x000fe200000e06ff */
[----:B------:R-:W-:Y:S01]  /*0750*/  IADD3 RZ, P0, R3, R8, RZ ;  /* 0x0000000803ff7210 */ /* 0x000fe20007f1e0ff */
[----:B------:R-:W-:-:S04]  /*0760*/  IMAD.MOV.U32 R10, RZ, RZ, R9 ;  /* 0x000000ffff0a7224 */ /* 0x000fc800078e0009 */
[----:B------:R-:W-:-:S08]  /*0770*/  IMAD.WIDE.U32.X R2, R13, R15, R10, P0 ;  /* 0x0000000f0d027225 */ /* 0x000fd000000e040a */
.L_x_5:
[-CC-:B------:R-:W-:Y:S01]  /*0780*/  SHF.R.U64 R18, R2, R0.reuse, R3.reuse ;  /* 0x0000000002127219 */ /* 0x180fe20000001203 */
[----:B------:R-:W0:Y:S01]  /*0790*/  LDC R10, c[0x0][0x618] ;  /* 0x00018600ff0a7b82 */ /* 0x000e220000000800 */
[----:B------:R-:W-:Y:S01]  /*07a0*/  SHF.R.U32.HI R2, RZ, R0, R3 ;  /* 0x00000000ff027219 */ /* 0x000fe20000011603 */
[----:B------:R-:W-:Y:S01]  /*07b0*/  IMAD.MOV.U32 R3, RZ, RZ, R20 ;  /* 0x000000ffff037224 */ /* 0x000fe200078e0014 */
[----:B------:R-:W-:Y:S01]  /*07c0*/  I2FP.F32.U32 R0, R4 ;  /* 0x0000000400007245 */ /* 0x000fe20000201000 */
[----:B------:R-:W-:Y:S01]  /*07d0*/  ULDC UR4, c[0x0][0x150] ;  /* 0x0000540000047ab9 */ /* 0x000fe20000000800 */
[----:B------:R-:W-:-:S03]  /*07e0*/  IADD3 R7, P0, RZ, -R18, RZ ;  /* 0x80000012ff077210 */ /* 0x000fc60007f1e0ff */
[----:B------:R-:W1:Y:S01]  /*07f0*/  LDC.64 R20, c[0x0][0x640] ;  /* 0x00019000ff147b82 */ /* 0x000e620000000a00 */
[----:B------:R-:W-:Y:S01]  /*0800*/  IADD3.X R9, RZ, ~R2, RZ, P0, !PT ;  /* 0x80000002ff097210 */ /* 0x000fe200007fe4ff */
[----:B------:R-:W-:Y:S01]  /*0810*/  FMUL R0, R0, UR4 ;  /* 0x0000000400007c20 */ /* 0x000fe20008400000 */
[----:B------:R-:W-:Y:S01]  /*0820*/  IMAD.MOV.U32 R2, RZ, RZ, R12 ;  /* 0x000000ffff027224 */ /* 0x000fe200078e000c */
[----:B------:R-:W-:Y:S02]  /*0830*/  ULDC UR4, c[0x0][0x154] ;  /* 0x0000550000047ab9 */ /* 0x000fe40000000800 */
[-C--:B------:R-:W-:Y:S02]  /*0840*/  IMAD R8, R9, R16.reuse, RZ ;  /* 0x0000001009087224 */ /* 0x080fe400078e02ff */
[----:B------:R-:W2:Y:S01]  /*0850*/  LDC R5, c[0x0][0x144] ;  /* 0x00005100ff057b82 */ /* 0x000ea20000000800 */
[----:B------:R-:W3:Y:S01]  /*0860*/  F2I.U32.TRUNC.NTZ R0, R0 ;  /* 0x0000000000007305 */ /* 0x000ee2000020f000 */
[----:B------:R-:W-:-:S04]  /*0870*/  IMAD.WIDE.U32 R2, R7, R16, R2 ;  /* 0x0000001007027225 */ /* 0x000fc800078e0002 */
[----:B------:R-:W-:Y:S02]  /*0880*/  IMAD R7, R7, R17, R8 ;  /* 0x0000001107077224 */ /* 0x000fe400078e0208 */
[----:B------:R-:W4:Y:S01]  /*0890*/  LDC R14, c[0x0][0x608] ;  /* 0x00018200ff0e7b82 */ /* 0x000f220000000800 */
[----:B------:R-:W-:Y:S02]  /*08a0*/  IMAD.MOV.U32 R8, RZ, RZ, 0x1 ;  /* 0x00000001ff087424 */ /* 0x000fe400078e00ff */
[----:B------:R-:W-:-:S05]  /*08b0*/  IMAD.IADD R7, R3, 0x1, R7 ;  /* 0x0000000103077824 */ /* 0x000fca00078e0207 */
[----:B------:R-:W5:Y:S01]  /*08c0*/  LDC R9, c[0x0][0x658] ;  /* 0x00019600ff097b82 */ /* 0x000f620000000800 */
[----:B-1----:R-:W-:Y:S01]  /*08d0*/  ISETP.NE.U32.AND P0, PT, R20, RZ, PT ;  /* 0x000000ff1400720c */ /* 0x002fe20003f05070 */
[----:B---3--:R-:W-:Y:S01]  /*08e0*/  IMAD.MOV R3, RZ, RZ, -R0 ;  /* 0x000000ffff037224 */ /* 0x008fe200078e0a00 */
[--C-:B0-----:R-:W-:Y:S02]  /*08f0*/  SHF.R.U64 R12, R2, R10, R7.reuse ;  /* 0x0000000a020c7219 */ /* 0x101fe40000001207 */
[----:B------:R-:W-:Y:S02]  /*0900*/  I2FP.F32.U32 R2, R6 ;  /* 0x0000000600027245 */ /* 0x000fe40000201000 */
[----:B------:R-:W-:Y:S01]  /*0910*/  ISETP.NE.AND.EX P0, PT, R21, RZ, PT, P0 ;  /* 0x000000ff1500720c */ /* 0x000fe20003f05300 */
[----:B------:R-:W0:Y:S01]  /*0920*/  LDC R13, c[0x0][0x148] ;  /* 0x00005200ff0d7b82 */ /* 0x000e220000000800 */
[----:B------:R-:W-:Y:S01]  /*0930*/  SHF.R.U32.HI R7, RZ, R10, R7 ;  /* 0x0000000aff077219 */ /* 0x000fe20000011607 */
[----:B--2---:R-:W-:-:S02]  /*0940*/  IMAD R0, R5, R3, R4 ;  /* 0x0000000305007224 */ /* 0x004fc400078e0204 */
[----:B------:R-:W-:Y:S01]  /*0950*/  FMUL R3, R2, UR4 ;  /* 0x0000000402037c20 */ /* 0x000fe20008400000 */
[----:B------:R-:W-:-:S03]  /*0960*/  MOV R2, 0xffffffff ;  /* 0xffffffff00027802 */ /* 0x000fc60000000f00 */
[----:B------:R1:W2:Y:S01]  /*0970*/  F2I.U32.TRUNC.NTZ R11, R3 ;  /* 0x00000003000b7305 */ /* 0x0002a2000020f000 */
[----:B------:R-:W3:Y:S01]  /*0980*/  LDC R17, c[0x0][0x600] ;  /* 0x00018000ff117b82 */ /* 0x000ee20000000800 */
[-CC-:B----4-:R-:W-:Y:S02]  /*0990*/  SHF.R.U64 R25, R12, R14.reuse, R7.reuse ;  /* 0x0000000e0c197219 */ /* 0x190fe40000001207 */
[----:B------:R-:W-:-:S05]  /*09a0*/  SHF.R.U32.HI R4, RZ, R14, R7 ;  /* 0x0000000eff047219 */ /* 0x000fca0000011607 */
[----:B------:R-:W4:Y:S01]  /*09b0*/  LDC R16, c[0x0][0x648] ;  /* 0x00019200ff107b82 */ /* 0x000f220000000800 */
[-CC-:B-----5:R-:W-:Y:S02]  /*09c0*/  SHF.R.U64 R14, R25, R9.reuse, R4.reuse ;  /* 0x00000009190e7219 */ /* 0x1a0fe40000001204 */
[-C--:B------:R-:W-:Y:S02]  /*09d0*/  SHF.L.U32 R2, R2, R9.reuse, RZ ;  /* 0x0000000902027219 */ /* 0x080fe400000006ff */
[-C--:B------:R-:W-:Y:S02]  /*09e0*/  SHF.R.U32.HI R4, RZ, R9.reuse, R4 ;  /* 0x00000009ff047219 */ /* 0x080fe40000011604 */
[----:B------:R-:W-:Y:S01]  /*09f0*/  LOP3.LUT R10, RZ, R2, RZ, 0x33, !PT ;  /* 0x00000002ff0a7212 */ /* 0x000fe200078e33ff */
[----:B------:R-:W0:Y:S01]  /*0a00*/  LDC R23, c[0x0][0x638] ;  /* 0x00018e00ff177b82 */ /* 0x000e220000000800 */
[----:B------:R-:W-:Y:S01]  /*0a10*/  SHF.L.U32 R7, R8, R9, RZ ;  /* 0x0000000908077219 */ /* 0x000fe200000006ff */
[----:B------:R-:W-:-:S02]  /*0a20*/  IMAD.MOV.U32 R2, RZ, RZ, R14 ;  /* 0x000000ffff027224 */ /* 0x000fc400078e000e */
[----:B-1----:R-:W-:-:S04]  /*0a30*/  IMAD.MOV.U32 R3, RZ, RZ, R4 ;  /* 0x000000ffff037224 */ /* 0x002fc800078e0004 */
[----:B------:R-:W1:Y:S01]  /*0a40*/  LDC R22, c[0x0][0x610] ;  /* 0x00018400ff167b82 */ /* 0x000e620000000800 */
[----:B--2---:R-:W-:Y:S05]  /*0a50*/  @!P0 BRA `(.L_x_6) ;  /* 0x0000000000288947 */ /* 0x004fea0003800000 */
[----:B------:R-:W2:Y:S02]  /*0a60*/  LDC R9, c[0x0][0x64c] ;  /* 0x00019300ff097b82 */ /* 0x000ea40000000800 */
[----:B--2---:R-:W-:-:S05]  /*0a70*/  IADD3 R9, P0, R14, R9, RZ ;  /* 0x000000090e097210 */ /* 0x004fca0007f1e0ff */
[----:B------:R-:W-:-:S04]  /*0a80*/  IMAD.X R15, RZ, RZ, R4, P0 ;  /* 0x000000ffff0f7224 */ /* 0x000fc800000e0604 */
[----:B------:R-:W-:-:S04]  /*0a90*/  IMAD.WIDE.U32 R2, R15, R20, RZ ;  /* 0x000000140f027225 */ /* 0x000fc800078e00ff */
[----:B------:R-:W-:-:S04]  /*0aa0*/  IMAD.WIDE.U32 R4, P0, R9, R21, R2 ;  /* 0x0000001509047225 */ /* 0x000fc80007800002 */
[----:B------:R-:W-:Y:S01]  /*0ab0*/  IMAD.WIDE.U32 R2, R9, R20, RZ ;  /* 0x0000001409027225 */ /* 0x000fe200078e00ff */
[----:B------:R-:W-:-:S03]  /*0ac0*/  IADD3.X R9, RZ, RZ, RZ, P0, !PT ;  /* 0x000000ffff097210 */ /* 0x000fc600007fe4ff */
[----:B------:R-:W-:Y:S01]  /*0ad0*/  IMAD.MOV.U32 R8, RZ, RZ, R5 ;  /* 0x000000ffff087224 */ /* 0x000fe200078e0005 */
[----:B------:R-:W-:-:S05]  /*0ae0*/  IADD3 RZ, P0, R3, R4, RZ ;  /* 0x0000000403ff7210 */ /* 0x000fca0007f1e0ff */
[----:B------:R-:W-:-:S08]  /*0af0*/  IMAD.WIDE.U32.X R2, R15, R21, R8, P0 ;  /* 0x000000150f027225 */ /* 0x000fd000000e0408 */
.L_x_6:
[----:B----4-:R-:W-:Y:S01]  /*0b00*/  SHF.R.U64 R2, R2, R16, R3 ;  /* 0x0000001002027219 */ /* 0x010fe20000001203 */
[----:B---3--:R-:W-:Y:S01]  /*0b10*/  VIADD R3, R17, 0xffffffff ;  /* 0xffffffff11037836 */ /* 0x008fe20000000000 */
[----:B------:R-:W-:Y:S01]  /*0b20*/  LOP3.LUT R10, R25, R10, RZ, 0xc0, !PT ;  /* 0x0000000a190a7212 */ /* 0x000fe200078ec0ff */
[----:B------:R-:W-:Y:S02]  /*0b30*/  IMAD.MOV R11, RZ, RZ, -R11 ;  /* 0x000000ffff0b7224 */ /* 0x000fe400078e0a0b */
[----:B------:R-:W-:Y:S01]  /*0b40*/  IMAD.MOV R4, RZ, RZ, -R2 ;  /* 0x000000ffff047224 */ /* 0x000fe200078e0a02 */
[----:B------:R-:W-:Y:S01]  /*0b50*/  LOP3.LUT R3, R12, R3, RZ, 0xc0, !PT ;  /* 0x000000030c037212 */ /* 0x000fe200078ec0ff */
[----:B------:R-:W-:Y:S02]  /*0b60*/  IMAD R7, R7, R2, R10 ;  /* 0x0000000207077224 */ /* 0x000fe400078e020a */
[----:B0-----:R-:W-:Y:S02]  /*0b70*/  @P3 IMAD R0, R13, R11, R6 ;  /* 0x0000000b0d003224 */ /* 0x001fe400078e0206 */
[----:B------:R-:W-:-:S02]  /*0b80*/  IMAD R2, R4, R23, R14 ;  /* 0x0000001704027224 */ /* 0x000fc400078e020e */
[----:B-1----:R-:W-:Y:S01]  /*0b90*/  IMAD R22, R7, R22, R0 ;  /* 0x0000001607167224 */ /* 0x002fe200078e0200 */
[----:B------:R-:W-:Y:S01]  /*0ba0*/  MOV R0, 0x1 ;  /* 0x0000000100007802 */ /* 0x000fe20000000f00 */
[----:B------:R-:W-:Y:S02]  /*0bb0*/  IMAD R3, R2, R17, R3 ;  /* 0x0000001102037224 */ /* 0x000fe400078e0203 */
[----:B------:R-:W-:-:S03]  /*0bc0*/  IMAD.MOV.U32 R23, RZ, RZ, R18 ;  /* 0x000000ffff177224 */ /* 0x000fc600078e0012 */
[----:B------:R-:W-:Y:S02]  /*0bd0*/  SEL R152, R3, R22, !P3 ;  /* 0x0000001603987207 */ /* 0x000fe40005800000 */
[----:B------:R-:W-:-:S07]  /*0be0*/  SEL R22, R22, R3, !P3 ;  /* 0x0000000316167207 */ /* 0x000fce0005800000 */
.L_x_4:
[----:B------:R-:W-:-:S08]  /*0bf0*/  NOP ;  /* 0x0000000000007918 */ /* 0x000fd00000000000 */
[----:B------:R-:W0:Y:S02]  /*0c00*/  USETMAXREG.TRY_ALLOC.CTAPOOL UP0, 0xf0 ;  /* 0x000000f0000079c8 */ /* 0x000e240008000600 */
[----:B0-----:R-:W-:-:S13]  /*0c10*/  PLOP3.LUT P0, PT, PT, PT, UP0, 0x80, 0x0 ;  /* 0x000000000000781c */ /* 0x001fda0003f0f008 */
[----:B------:R-:W-:Y:S05]  /*0c20*/  @!P0 BRA `(.L_x_4) ;  /* 0xfffffffc00f08947 */ /* 0x000fea000383ffff */
[----:B------:R-:W-:Y:S01]  /*0c30*/  ULDC.64 UR4, c[0x0][0x598] ;  /* 0x0001660000047ab9 */ /* 0x000fe20000000a00 */
[----:B------:R-:W-:Y:S01]  /*0c40*/  ULDC.64 UR36, c[0x0][0x208] ;  /* 0x0000820000247ab9 */ /* 0x000fe20000000a00 */
[----:B------:R-:W-:-:S04]  /*0c50*/  ISETP.NE.U32.AND P0, PT, RZ, UR4, PT ;  /* 0x00000004ff007c0c */ /* 0x000fc8000bf05070 */
[----:B------:R-:W-:-:S13]  /*0c60*/  ISETP.NE.AND.EX P0, PT, RZ, UR5, PT, P0 ;  /* 0x00000005ff007c0c */ /* 0x000fda000bf05300 */
[----:B------:R-:W-:Y:S05]  /*0c70*/  @!P0 BRA `(.L_x_7) ;  /* 0x00000000001c8947 */ /* 0x000fea0003800000 */
[----:B------:R-:W0:Y:S02]  /*0c80*/  LDC.64 R2, c[0x0][0x598] ;  /* 0x00016600ff027b82 */ /* 0x000e240000000a00 */
[----:B0-----:R-:W2:Y:S02]  /*0c90*/  LDG.E.64 R2, desc[UR36][R2.64] ;  /* 0x0000002402027981 */ /* 0x001ea4000c1e1b00 */
[----:B--2---:R-:W-:-:S04]  /*0ca0*/  ISETP.NE.U32.AND P0, PT, R2, RZ, PT ;  /* 0x000000ff0200720c */ /* 0x004fc80003f05070 */
[----:B------:R-:W-:-:S13]  /*0cb0*/  ISETP.NE.AND.EX P0, PT, R3, RZ, PT, P0 ;  /* 0x000000ff0300720c */ /* 0x000fda0003f05300 */
[----:B------:R-:W-:Y:S05]  /*0cc0*/  @!P0 BRA `(.L_x_7) ;  /* 0x0000000000088947 */ /* 0x000fea0003800000 */
[----:B------:R0:W5:Y:S01]  /*0cd0*/  LD.E R17, desc[UR36][R2.64] ;  /* 0x0000002402117980 */ /* 0x000162000c101900 */
[----:B------:R-:W-:Y:S05]  /*0ce0*/  BRA `(.L_x_8) ;  /* 0x0000000000247947 */ /* 0x000fea0003800000 */
.L_x_7:
[----:B------:R-:W-:Y:S02]  /*0cf0*/  ULDC.64 UR4, c[0x0][0x588] ;  /* 0x0001620000047ab9 */ /* 0x000fe40000000a00 */
[----:B------:R-:W-:-:S04]  /*0d00*/  ISETP.NE.U32.AND P0, PT, RZ, UR4, PT ;  /* 0x00000004ff007c0c */ /* 0x000fc8000bf05070 */
[----:B------:R-:W-:-:S13]  /*0d10*/  ISETP.NE.AND.EX P0, PT, RZ, UR5, PT, P0 ;  /* 0x00000005ff007c0c */ /* 0x000fda000bf05300 */
[----:B------:R-:W-:Y:S05]  /*0d20*/  @!P0 BRA `(.L_x_9) ;  /* 0x00000000000c8947 */ /* 0x000fea0003800000 */
[----:B------:R-:W0:Y:S02]  /*0d30*/  LDC.64 R2, c[0x0][0x588] ;  /* 0x00016200ff027b82 */ /* 0x000e240000000a00 */
[----:B0-----:R1:W5:Y:S01]  /*0d40*/  LDG.E R17, desc[UR36][R2.64] ;  /* 0x0000002402117981 */ /* 0x001362000c1e1900 */
[----:B------:R-:W-:Y:S05]  /*0d50*/  BRA `(.L_x_8) ;  /* 0x0000000000087947 */ /* 0x000fea0003800000 */
.L_x_9:
[----:B------:R-:W-:Y:S02]  /*0d60*/  ULDC UR4, c[0x0][0x580] ;  /* 0x0001600000047ab9 */ /* 0x000fe40000000800 */
[----:B------:R-:W-:-:S07]  /*0d70*/  IMAD.U32 R17, RZ, RZ, UR4 ;  /* 0x00000004ff117e24 */ /* 0x000fce000f8e00ff */
.L_x_8:
[----:B------:R-:W-:Y:S02]  /*0d80*/  ULDC.64 UR4, c[0x0][0x5a0] ;  /* 0x0001680000047ab9 */ /* 0x000fe40000000a00 */
[----:B------:R-:W-:-:S04]  /*0d90*/  ISETP.NE.U32.AND P0, PT, RZ, UR4, PT ;  /* 0x00000004ff007c0c */ /* 0x000fc8000bf05070 */
[----:B------:R-:W-:-:S13]  /*0da0*/  ISETP.NE.AND.EX P0, PT, RZ, UR5, PT, P0 ;  /* 0x00000005ff007c0c */ /* 0x000fda000bf05300 */
[----:B------:R-:W-:Y:S05]  /*0db0*/  @!P0 BRA `(.L_x_10) ;  /* 0x00000000001c8947 */ /* 0x000fea0003800000 */
[----:B01----:R-:W0:Y:S02]  /*0dc0*/  LDC.64 R2, c[0x0][0x5a0] ;  /* 0x00016800ff027b82 */ /* 0x003e240000000a00 */
[----:B0-----:R-:W2:Y:S02]  /*0dd0*/  LDG.E.64 R2, desc[UR36][R2.64] ;  /* 0x0000002402027981 */ /* 0x001ea4000c1e1b00 */
[----:B--2---:R-:W-:-:S04]  /*0de0*/  ISETP.NE.U32.AND P0, PT, R2, RZ, PT ;  /* 0x000000ff0200720c */ /* 0x004fc80003f05070 */
[----:B------:R-:W-:-:S13]  /*0df0*/  ISETP.NE.AND.EX P0, PT, R3, RZ, PT, P0 ;  /* 0x000000ff0300720c */ /* 0x000fda0003f05300 */
[----:B------:R-:W-:Y:S05]  /*0e00*/  @!P0 BRA `(.L_x_10) ;  /* 0x0000000000088947 */ /* 0x000fea0003800000 */
[----:B------:R0:W5:Y:S01]  /*0e10*/  LD.E R18, desc[UR36][R2.64] ;  /* 0x0000002402127980 */ /* 0x000162000c101900 */
[----:B------:R-:W-:Y:S05]  /*0e20*/  BRA `(.L_x_11) ;  /* 0x0000000000247947 */ /* 0x000fea0003800000 */
.L_x_10:
[----:B------:R-:W-:Y:S02]  /*0e30*/  ULDC.64 UR4, c[0x0][0x590] ;  /* 0x0001640000047ab9 */ /* 0x000fe40000000a00 */
[----:B------:R-:W-:-:S04]  /*0e40*/  ISETP.NE.U32.AND P0, PT, RZ, UR4, PT ;  /* 0x00000004ff007c0c */ /* 0x000fc8000bf05070 */
[----:B------:R-:W-:-:S13]  /*0e50*/  ISETP.NE.AND.EX P0, PT, RZ, UR5, PT, P0 ;  /* 0x00000005ff007c0c */ /* 0x000fda000bf05300 */
[----:B------:R-:W-:Y:S05]  /*0e60*/  @!P0 BRA `(.L_x_12) ;  /* 0x00000000000c8947 */ /* 0x000fea0003800000 */
[----:B01----:R-:W0:Y:S02]  /*0e70*/  LDC.64 R2, c[0x0][0x590] ;  /* 0x00016400ff027b82 */ /* 0x003e240000000a00 */
[----:B0-----:R1:W5:Y:S01]  /*0e80*/  LDG.E R18, desc[UR36][R2.64] ;  /* 0x0000002402127981 */ /* 0x001362000c1e1900 */
[----:B------:R-:W-:Y:S05]  /*0e90*/  BRA `(.L_x_11) ;  /* 0x0000000000087947 */ /* 0x000fea0003800000 */
.L_x_12:
[----:B------:R-:W-:Y:S02]  /*0ea0*/  ULDC UR4, c[0x0][0x584] ;  /* 0x0001610000047ab9 */ /* 0x000fe40000000800 */
[----:B------:R-:W-:-:S07]  /*0eb0*/  IMAD.U32 R18, RZ, RZ, UR4 ;  /* 0x00000004ff127e24 */ /* 0x000fce000f8e00ff */
.L_x_11:
[----:B------:R-:W-:-:S13]  /*0ec0*/  LOP3.LUT P0, RZ, R0, 0xff, RZ, 0xc0, !PT ;  /* 0x000000ff00ff7812 */ /* 0x000fda000780c0ff */
[----:B------:R-:W-:Y:S05]  /*0ed0*/  @!P0 EXIT ;  /* 0x000000000000894d */ /* 0x000fea0003800000 */
[----:B------:R-:W-:Y:S01]  /*0ee0*/  ULDC UR4, c[0x0][0x28c] ;  /* 0x0000a30000047ab9 */ /* 0x000fe20000000800 */
[----:B------:R-:W-:Y:S01]  /*0ef0*/  UMOV UR38, URZ ;  /* 0x0000003f00267c82 */ /* 0x000fe20008000000 */
[----:B------:R-:W-:Y:S01]  /*0f00*/  UIADD3 UR4, UR4, 0x7f, URZ ;  /* 0x0000007f04047890 */ /* 0x000fe2000fffe03f */
[----:B------:R-:W-:-:S03]  /*0f10*/  UMOV UR39, URZ ;  /* 0x0000003f00277c82 */ /* 0x000fc60008000000 */
[----:B------:R-:W-:-:S04]  /*0f20*/  USHF.R.S32.HI UR5, URZ, 0x1f, UR4 ;  /* 0x0000001f3f057899 */ /* 0x000fc80008011404 */
[----:B------:R-:W-:-:S04]  /*0f30*/  ULEA.HI UR5, UR5, UR4, URZ, 0x7 ;  /* 0x0000000405057291 */ /* 0x000fc8000f8f383f */
[----:B------:R-:W-:-:S12]  /*0f40*/  USHF.R.S32.HI UR40, URZ, 0x7, UR5 ;  /* 0x000000073f287899 */ /* 0x000fd80008011405 */
.L_x_546:
[----:B------:R-:W2:Y:S01]  /*0f50*/  S2R R0, SR_TID.X ;  /* 0x0000000000007919 */ /* 0x000ea20000002100 */
[----:B------:R-:W3:Y:S01]  /*0f60*/  S2UR UR7, SR_CgaCtaId ;  /* 0x00000000000779c3 */ /* 0x000ee20000008800 */
[----:B------:R-:W-:Y:S02]  /*0f70*/  UMOV UR6, 0x400 ;  /* 0x0000040000067882 */ /* 0x000fe40000000000 */
[----:B---3--:R-:W-:Y:S01]  /*0f80*/  ULEA UR6, UR7, UR6, 0x18 ;  /* 0x0000000607067291 */ /* 0x008fe2000f8ec03f */
[----:B--2---:R-:W-:-:S04]  /*0f90*/  LOP3.LUT R0, R0, 0x80, RZ, 0xc0, !PT ;  /* 0x0000008000007812 */ /* 0x004fc800078ec0ff */
[----:B------:R-:W-:-:S06]  /*0fa0*/  SHF.R.U32.HI R0, RZ, 0x7, R0 ;  /* 0x00000007ff007819 */ /* 0x000fcc0000011600 */
[----:B------:R-:W2:Y:S02]  /*0fb0*/  SHFL.IDX PT, R0, R0, RZ, 0x1f ;  /* 0x00001fff00007589 */ /* 0x000ea400000e0000 */
[----:B--2---:R-:W-:-:S13]  /*0fc0*/  R2UR UR4, R0 ;  /* 0x00000000000472ca */ /* 0x004fda00000e0000 */
[----:B------:R-:W-:-:S04]  /*0fd0*/  ULEA.HI UR5, UR4, UR4, URZ, 0x1 ;  /* 0x0000000404057291 */ /* 0x000fc8000f8f083f */
[----:B------:R-:W-:-:S04]  /*0fe0*/  ULOP3.LUT UR5, UR5, 0x7fffe, URZ, 0xc0, !UPT ;  /* 0x0007fffe05057892 */ /* 0x000fc8000f8ec03f */
[----:B------:R-:W-:-:S03]  /*0ff0*/  UIADD3 UR5, UR4, -UR5, URZ ;  /* 0x8000000504057290 */ /* 0x000fc6000fffe03f */
[----:B------:R-:W-:Y:S01]  /*1000*/  ULDC UR4, c[0x0][0x28c] ;  /* 0x0000a30000047ab9 */ /* 0x000fe20000000800 */
[----:B------:R-:W-:Y:S01]  /*1010*/  ULEA UR5, UR5, UR6, 0xd ;  /* 0x0000000605057291 */ /* 0x000fe2000f8e683f */
[----:B------:R-:W-:-:S03]  /*1020*/  ISETP.LT.AND P0, PT, RZ, UR4, PT ;  /* 0x00000004ff007c0c */ /* 0x000fc6000bf01270 */
[----:B------:R-:W-:-:S04]  /*1030*/  UIADD3 UR5, UR5, 0x100, URZ ;  /* 0x0000010005057890 */ /* 0x000fc8000fffe03f */
[----:B------:R-:W-:-:S04]  /*1040*/  USHF.R.U32.HI UR5, URZ, 0x4, UR5 ;  /* 0x000000043f057899 */ /* 0x000fc80008011605 */
[----:B------:R-:W-:Y:S02]  /*1050*/  ULOP3.LUT UR41, UR5, 0x3fff, URZ, 0xc0, !UPT ;  /* 0x00003fff05297892 */ /* 0x000fe4000f8ec03f */
[----:B------:R-:W-:Y:S10]  /*1060*/  @P0 BRA `(.L_x_13) ;  /* 0x0000000000400947 */ /* 0x000ff40003800000 */
[----:B------:R-:W-:Y:S01]  /*1070*/  MOV R0, 0x0 ;  /* 0x0000000000007802 */ /* 0x000fe20000000f00 */
[----:B------:R-:W-:Y:S01]  /*1080*/  ULDC.64 UR4, c[0x4][0x68] ;  /* 0x01001a0000047ab9 */ /* 0x000fe20000000a00 */
[----:B------:R-:W-:Y:S01]  /*1090*/  ULDC.64 UR6, c[0x4][0x8] ;  /* 0x0100020000067ab9 */ /* 0x000fe20000000a00 */
[----:B------:R-:W-:Y:S01]  /*10a0*/  IMAD.U32 R4, RZ, RZ, UR4 ;  /* 0x00000004ff047e24 */ /* 0x000fe2000f8e00ff */
[----:B01----:R0:W1:Y:S01]  /*10b0*/  LDC.64 R2, c[0x4][R0] ;  /* 0x0100000000027b82 */ /* 0x0030620000000a00 */
[----:B------:R-:W-:Y:S01]  /*10c0*/  MOV R5, UR5 ;  /* 0x0000000500057c02 */ /* 0x000fe20008000f00 */
[----:B------:R-:W-:Y:S01]  /*10d0*/  ULDC.64 UR4, c[0x4][0x70] ;  /* 0x01001c0000047ab9 */ /* 0x000fe20000000a00 */
[----:B------:R-:W-:Y:S01]  /*10e0*/  IMAD.U32 R10, RZ, RZ, UR6 ;  /* 0x00000006ff0a7e24 */ /* 0x000fe2000f8e00ff */
[----:B------:R-:W-:Y:S01]  /*10f0*/  MOV R8, 0x1e1 ;  /* 0x000001e100087802 */ /* 0x000fe20000000f00 */
[----:B------:R-:W-:Y:S02]  /*1100*/  IMAD.U32 R6, RZ, RZ, UR4 ;  /* 0x00000004ff067e24 */ /* 0x000fe4000f8e00ff */
[----:B------:R-:W-:-:S02]  /*1110*/  IMAD.U32 R7, RZ, RZ, UR5 ;  /* 0x00000005ff077e24 */ /* 0x000fc4000f8e00ff */
[----:B------:R-:W-:Y:S02]  /*1120*/  IMAD.U32 R11, RZ, RZ, UR7 ;  /* 0x00000007ff0b7e24 */ /* 0x000fe4000f8e00ff */
[----:B------:R-:W-:Y:S02]  /*1130*/  IMAD.MOV.U32 R12, RZ, RZ, 0x1 ;  /* 0x00000001ff0c7424 */ /* 0x000fe400078e00ff */
[----:B0-----:R-:W-:-:S07]  /*1140*/  IMAD.MOV.U32 R13, RZ, RZ, RZ ;  /* 0x000000ffff0d7224 */ /* 0x001fce00078e00ff */
[----:B------:R-:W-:-:S07]  /*1150*/  LEPC R20, `(.L_x_13) ;  /* 0x000000001014794e */ /* 0x000fce0000000000 */
[----:B-1---5:R-:W-:Y:S05]  /*1160*/  CALL.ABS.NOINC R2 ;  /* 0x0000000002007343 */ /* 0x022fea0003c00000 */
.L_x_13:
[----:B------:R-:W-:-:S04]  /*1170*/  LOP3.LUT R0, R19, 0x1, RZ, 0xfc, !PT ;  /* 0x0000000113007812 */ /* 0x000fc800078efcff */
[----:B------:R-:W-:-:S13]  /*1180*/  ISETP.NE.AND P0, PT, R0, 0x3, PT ;  /* 0x000000030000780c */ /* 0x000fda0003f05270 */
[----:B------:R-:W-:Y:S05]  /*1190*/  @!P0 BRA `(.L_x_14) ;  /* 0x0000000000048947 */ /* 0x000fea0003800000 */
[----:B------:R-:W-:Y:S01]  /*11a0*/  BPT.TRAP 0x1 ;  /* 0x000000040000795c */ /* 0x000fe20000300000 */
.L_x_14:
[----:B------:R-:W2:Y:S01]  /*11b0*/  S2UR UR5, SR_CgaCtaId ;  /* 0x00000000000579c3 */ /* 0x000ea20000008800 */
[----:B------:R-:W-:Y:S01]  /*11c0*/  UMOV UR4, 0x400 ;  /* 0x0000040000047882 */ /* 0x000fe20000000000 */
[----:B01----:R-:W-:Y:S02]  /*11d0*/  IMAD.U32 R2, RZ, RZ, UR38 ;  /* 0x00000026ff027e24 */ /* 0x003fe4000f8e00ff */
[----:B------:R-:W-:-:S03]  /*11e0*/  IMAD.U32 R3, RZ, RZ, UR39 ;  /* 0x00000027ff037e24 */ /* 0x000fc6000f8e00ff */
[----:B------:R-:W-:Y:S01]  /*11f0*/  SHF.L.U32 R2, R2, 0x1f, RZ ;  /* 0x0000001f02027819 */ /* 0x000fe200000006ff */
[----:B--2---:R-:W-:-:S06]  /*1200*/  ULEA UR4, UR5, UR4, 0x18 ;  /* 0x0000000405047291 */ /* 0x004fcc000f8ec03f */
[----:B------:R-:W-:-:S05]  /*1210*/  MOV R0, UR4 ;  /* 0x0000000400007c02 */ /* 0x000fca0008000f00 */
[----:B------:R-:W-:-:S04]  /*1220*/  IMAD R3, R3, 0x8, R0 ;  /* 0x0000000803037824 */ /* 0x000fc800078e0200 */
[----:B------:R0:W1:Y:S01]  /*1230*/  SYNCS.PHASECHK.TRANS64.TRYWAIT P1, [R3+URZ], R2 ;  /* 0x00000002030075a7 */ /* 0x000062000802017f */
[----:B------:R-:W-:Y:S05]  /*1240*/  @!P0 BRA `(.L_x_15) ;  /* 0x0000000000048947 */ /* 0x000fea0003800000 */
[----:B------:R-:W-:Y:S01]  /*1250*/  BPT.TRAP 0x1 ;  /* 0x000000040000795c */ /* 0x000fe20000300000 */
.L_x_15:
[----:B-1----:R-:W-:Y:S05]  /*1260*/  @P1 BRA `(.L_x_16) ;  /* 0x0000000000081947 */ /* 0x002fea0003800000 */
[----:B------:R-:W1:Y:S02]  /*1270*/  SYNCS.PHASECHK.TRANS64.TRYWAIT P1, [R3+URZ], R2 ;  /* 0x00000002030075a7 */ /* 0x000e64000802017f */
[----:B-1----:R-:W-:Y:S05]  /*1280*/  @!P1 BRA `(.L_x_17) ;  /* 0x0000017800f49947 */ /* 0x002fea0003800000 */
.L_x_16:
[----:B------:R-:W-:-:S04]  /*1290*/  UISETP.LT.AND UP0, UPT, UR40, 0x1, UPT ;  /* 0x000000012800788c */ /* 0x000fc8000bf01270 */
[----:B------:R-:W-:-:S06]  /*12a0*/  USEL UR4, UR40, 0x1, UP0 ;  /* 0x0000000128047887 */ /* 0x000fcc0008000000 */
[----:B------:R-:W-:Y:S01]  /*12b0*/  IMAD.U32 R4, RZ, RZ, UR4 ;  /* 0x00000004ff047e24 */ /* 0x000fe2000f8e00ff */
[----:B------:R-:W-:Y:S05]  /*12c0*/  WARPSYNC.ALL ;  /* 0x0000000000007948 */ /* 0x000fea0003800000 */
[----:B------:R-:W-:-:S04]  /*12d0*/  IADD3 R4, -R4, UR40, RZ ;  /* 0x0000002804047c10 */ /* 0x000fc8000fffe1ff */
[----:B------:R-:W-:Y:S02]  /*12e0*/  ISETP.GE.AND P1, PT, R4, 0x1, PT ;  /* 0x000000010400780c */ /* 0x000fe40003f26270 */
[----:B------:R-:W-:Y:S01]  /*12f0*/  R2UR UR4, R0 ;  /* 0x00000000000472ca */ /* 0x000fe200000e0000 */
[----:B------:R-:W-:Y:S01]  /*1300*/  WARPGROUP.ARRIVE ;  /* 0x00000000000079c5 */ /* 0x000fe20000000000 */
[----:B------:R-:W-:Y:S01]  /*1310*/  UMOV UR9, 0x40000040 ;  /* 0x4000004000097882 */ /* 0x000fe20000000000 */
[----:B------:R-:W-:Y:S01]  /*1320*/  UMOV UR11, 0x40000040 ;  /* 0x40000040000b7882 */ /* 0x000fe20000000000 */
[----:B------:R-:W-:Y:S04]  /*1330*/  STL [R1+0x2d4], R23 ;  /* 0x0002d41701007387 */ /* 0x000fe80000100800 */
[----:B------:R-:W-:Y:S04]  /*1340*/  STL [R1+0x2d0], R22 ;  /* 0x0002d01601007387 */ /* 0x000fe80000100800 */
[----:B------:R2:W-:Y:S01]  /*1350*/  STL [R1+0x2cc], R19 ;  /* 0x0002cc1301007387 */ /* 0x0005e20000100800 */
[----:B------:R-:W-:-:S03]  /*1360*/  UIADD3 UR4, UR4, 0x8100, URZ ;  /* 0x0000810004047890 */ /* 0x000fc6000fffe03f */
[----:B-----5:R-:W-:Y:S01]  /*1370*/  STL [R1+0x2c8], R18 ;  /* 0x0002c81201007387 */ /* 0x020fe20000100800 */
[----:B------:R-:W-:-:S03]  /*1380*/  USHF.R.U32.HI UR4, URZ, 0x4, UR4 ;  /* 0x000000043f047899 */ /* 0x000fc60008011604 */
[----:B------:R-:W-:Y:S01]  /*1390*/  STL [R1+0x2c4], R17 ;  /* 0x0002c41101007387 */ /* 0x000fe20000100800 */
[----:B------:R-:W-:Y:S02]  /*13a0*/  ULOP3.LUT UR5, UR4, 0x3fff, URZ, 0xc0, !UPT ;  /* 0x00003fff04057892 */ /* 0x000fe4000f8ec03f */
[----:B------:R-:W-:Y:S01]  /*13b0*/  ULOP3.LUT UR4, UR41, 0x10000, URZ, 0xfc, !UPT ;  /* 0x0001000029047892 */ /* 0x000fe2000f8efc3f */
[----:B------:R-:W-:Y:S01]  /*13c0*/  STL [R1+0x2c0], R16 ;  /* 0x0002c01001007387 */ /* 0x000fe20000100800 */
[----:B------:R-:W-:Y:S02]  /*13d0*/  ULOP3.LUT UR5, UR5, 0x10000, URZ, 0xfc, !UPT ;  /* 0x0001000005057892 */ /* 0x000fe4000f8efc3f */
[----:B------:R-:W-:Y:S01]  /*13e0*/  ULEA UR6, UR39, UR4, 0xa ;  /* 0x0000000427067291 */ /* 0x000fe2000f8e503f */
[----:B------:R3:W-:Y:S01]  /*13f0*/  STL [R1+0x2bc], R4 ;  /* 0x0002bc0401007387 */ /* 0x0007e20000100800 */
[----:B------:R-:W-:-:S03]  /*1400*/  ULEA UR7, UR39, UR5, 0xc ;  /* 0x0000000527077291 */ /* 0x000fc6000f8e603f */
[----:B------:R4:W-:Y:S02]  /*1410*/  STL [R1+0x2d8], R0 ;  /* 0x0002d80001007387 */ /* 0x0009e40000100800 */
[----:B------:R-:W-:Y:S02]  /*1420*/  UMOV UR8, UR6 ;  /* 0x0000000600087c82 */ /* 0x000fe40008000000 */
[----:B------:R-:W-:Y:S02]  /*1430*/  UMOV UR10, UR7 ;  /* 0x00000007000a7c82 */ /* 0x000fe40008000000 */
[----:B------:R-:W-:Y:S01]  /*1440*/  IGMMA.64x256x32.S8.S8 R24, gdesc[UR8], RZ, !UPT, gsb0 ;  /* 0x06600000081879f1 */ /* 0x000fe2000c0410ff */
[----:B------:R-:W-:Y:S01]  /*1450*/  UIADD3 UR10, UR7, 0x800, URZ ;  /* 0x00000800070a7890 */ /* 0x000fe2000fffe03f */
[----:B------:R-:W-:Y:S01]  /*1460*/  UMOV UR11, 0x40000040 ;  /* 0x40000040000b7882 */ /* 0x000fe20000000000 */
[----:B------:R-:W-:Y:S02]  /*1470*/  WARPGROUP.DEPBAR.LE gsb0, 0x0 ;  /* 0x00008000000079c5 */ /* 0x000fe40000010000 */
[----:B------:R-:W-:Y:S01]  /*1480*/  STL.64 [R1], R24 ;  /* 0x0000001801007387 */ /* 0x000fe20000100a00 */
[----:B------:R-:W-:Y:S01]  /*1490*/  IMAD.MOV.U32 R235, RZ, RZ, R46 ;  /* 0x000000ffffeb7224 */ /* 0x000fe200078e002e */
[----:B------:R-:W-:Y:S01]  /*14a0*/  MOV R233, R48 ;  /* 0x0000003000e97202 */ /* 0x000fe20000000f00 */
[----:B------:R-:W-:Y:S01]  /*14b0*/  IMAD.MOV.U32 R234, RZ, RZ, R47 ;  /* 0x000000ffffea7224 */ /* 0x000fe200078e002f */
[----:B------:R-:W-:Y:S01]  /*14c0*/  STL.64 [R1+0x8], R26 ;  /* 0x0000081a01007387 */ /* 0x000fe20000100a00 */
        /* <DEDUP_REMOVED lines=49> */
[----:B--2---:R-:W-:Y:S01]  /*17e0*/  MOV R19, R133 ;  /* 0x0000008500137202 */ /* 0x004fe20000000f00 */
[----:B------:R-:W-:Y:S01]  /*17f0*/  IMAD.MOV.U32 R164, RZ, RZ, R80 ;  /* 0x000000ffffa47224 */ /* 0x000fe200078e0050 */
[----:B------:R-:W-:Y:S01]  /*1800*/  MOV R14, R138 ;  /* 0x0000008a000e7202 */ /* 0x000fe20000000f00 */
[----:B------:R-:W-:Y:S01]  /*1810*/  IMAD.MOV.U32 R165, RZ, RZ, R81 ;  /* 0x000000ffffa57224 */ /* 0x000fe200078e0051 */
[----:B------:R-:W-:Y:S01]  /*1820*/  MOV R9, R143 ;  /* 0x0000008f00097202 */ /* 0x000fe20000000f00 */
[----:B------:R-:W-:Y:S01]  /*1830*/  IMAD.MOV.U32 R166, RZ, RZ, R82 ;  /* 0x000000ffffa67224 */ /* 0x000fe200078e0052 */
[----:B---3--:R-:W-:Y:S01]  /*1840*/  MOV R4, R148 ;  /* 0x0000009400047202 */ /* 0x008fe20000000f00 */
[----:B------:R-:W-:Y:S01]  /*1850*/  IMAD.MOV.U32 R168, RZ, RZ, R84 ;  /* 0x000000ffffa87224 */ /* 0x000fe200078e0054 */
[----:B------:R2:W-:Y:S01]  /*1860*/  STL.64 [R1+0x50], R44 ;  /* 0x0000502c01007387 */ /* 0x0005e20000100a00 */
[----:B------:R-:W-:-:S02]  /*1870*/  IMAD.MOV.U32 R169, RZ, RZ, R85 ;  /* 0x000000ffffa97224 */ /* 0x000fc400078e0055 */
[----:B------:R-:W-:Y:S01]  /*1880*/  IMAD.MOV.U32 R170, RZ, RZ, R86 ;  /* 0x000000ffffaa7224 */ /* 0x000fe200078e0056 */
[----:B------:R-:W-:Y:S01]  /*1890*/  STL [R1+0x590], R152 ;  /* 0x0005909801007387 */ /* 0x000fe20000100800 */
[----:B------:R-:W-:Y:S02]  /*18a0*/  IMAD.MOV.U32 R171, RZ, RZ, R87 ;  /* 0x000000ffffab7224 */ /* 0x000fe400078e0057 */
[----:B------:R-:W-:Y:S02]  /*18b0*/  IMAD.MOV.U32 R173, RZ, RZ, R89 ;  /* 0x000000ffffad7224 */ /* 0x000fe400078e0059 */
[----:B------:R-:W-:Y:S02]  /*18c0*/  IMAD.MOV.U32 R174, RZ, RZ, R90 ;  /* 0x000000ffffae7224 */ /* 0x000fe400078e005a */
[----:B------:R-:W-:Y:S02]  /*18d0*/  IMAD.MOV.U32 R175, RZ, RZ, R91 ;  /* 0x000000ffffaf7224 */ /* 0x000fe400078e005b */
[----:B------:R-:W-:-:S02]  /*18e0*/  IMAD.MOV.U32 R176, RZ, RZ, R92 ;  /* 0x000000ffffb07224 */ /* 0x000fc400078e005c */
[----:B------:R-:W-:Y:S02]  /*18f0*/  IMAD.MOV.U32 R178, RZ, RZ, R94 ;  /* 0x000000ffffb27224 */ /* 0x000fe400078e005e */
        /* <DEDUP_REMOVED lines=43> */
[----:B01----:R-:W-:Y:S02]  /*1bb0*/  IMAD.MOV.U32 R3, RZ, RZ, R149 ;  /* 0x000000ffff037224 */ /* 0x003fe400078e0095 */
[----:B------:R-:W-:Y:S02]  /*1bc0*/  IMAD.MOV.U32 R2, RZ, RZ, R150 ;  /* 0x000000ffff027224 */ /* 0x000fe400078e0096 */
[----:B----4-:R-:W-:Y:S02]  /*1bd0*/  IMAD.MOV.U32 R0, RZ, RZ, R151 ;  /* 0x000000ffff007224 */ /* 0x010fe400078e0097 */
[----:B--2---:R-:W-:-:S06]  /*1be0*/  WARPGROUP.ARRIVE ;  /* 0x00000000000079c5 */ /* 0x004fcc0000000000 */
[----:B------:R-:W-:Y:S03]  /*1bf0*/  IGMMA.64x256x32.S8.S8 R24, gdesc[UR8], RZ, !UPT, gsb0 ;  /* 0x06600000081879f1 */ /* 0x000fe6000c0410ff */
[----:B------:R-:W-:Y:S02]  /*1c00*/  WARPGROUP.DEPBAR.LE gsb0, 0x0 ;  /* 0x00008000000079c5 */ /* 0x000fe40000010000 */
[----:B------:R-:W-:Y:S04]  /*1c10*/  STL.64 [R1+0x588], R150 ;  /* 0x0005889601007387 */ /* 0x000fe80000100a00 */
        /* <DEDUP_REMOVED lines=20> */
[----:B------:R0:W-:Y:S04]  /*1d60*/  STL.64 [R1+0x4e0], R108 ;  /* 0x0004e06c01007387 */ /* 0x0001e80000100a00 */
[----:B0-----:R-:W2:Y:S04]  /*1d70*/  LDL.LU R108, [R1] ;  /* 0x00000000016c7983 */ /* 0x001ea80000300800 */
[----:B------:R-:W2:Y:S04]  /*1d80*/  LDL.LU R109, [R1+0x4] ;  /* 0x00000400016d7983 */ /* 0x000ea80000300800 */
        /* <DEDUP_REMOVED lines=19> */
[----:B------:R-:W2:Y:S01]  /*1ec0*/  LDL.LU R129, [R1+0x54] ;  /* 0x0000540001817983 */ /* 0x000ea20000300800 */
        /* <DEDUP_REMOVED lines=13> */
[----:B------:R-:W-:Y:S01]  /*1fa0*/  UIADD3 UR8, UR6, 0x2, URZ ;  /* 0x0000000206087890 */ /* 0x000fe2000fffe03f */
[----:B------:R-:W-:Y:S01]  /*1fb0*/  IMAD.MOV.U32 R139, RZ, RZ, R226 ;  /* 0x000000ffff8b7224 */ /* 0x000fe200078e00e2 */
[----:B------:R-:W-:Y:S01]  /*1fc0*/  MOV R226, R10 ;  /* 0x0000000a00e27202 */ /* 0x000fe20000000f00 */
[----:B------:R-:W-:Y:S01]  /*1fd0*/  IMAD.MOV.U32 R140, RZ, RZ, R225 ;  /* 0x000000ffff8c7224 */ /* 0x000fe200078e00e1 */
[----:B------:R-:W-:Y:S01]  /*1fe0*/  UIADD3 UR10, UR7, 0x2, URZ ;  /* 0x00000002070a7890 */ /* 0x000fe2000fffe03f */
[----:B------:R-:W-:Y:S01]  /*1ff0*/  IMAD.MOV.U32 R142, RZ, RZ, R223 ;  /* 0x000000ffff8e7224 */ /* 0x000fe200078e00df */
[----:B------:R-:W-:Y:S01]  /*2000*/  UMOV UR9, 0x40000040 ;  /* 0x4000004000097882 */ /* 0x000fe20000000000 */
[----:B------:R-:W-:Y:S01]  /*2010*/  IMAD.MOV.U32 R143, RZ, RZ, R222 ;  /* 0x000000ffff8f7224 */ /* 0x000fe200078e00de */
[----:B------:R-:W-:Y:S01]  /*2020*/  UMOV UR11, 0x40000040 ;  /* 0x40000040000b7882 */ /* 0x000fe20000000000 */
[----:B------:R-:W-:Y:S01]  /*2030*/  IMAD.MOV.U32 R144, RZ, RZ, R221 ;  /* 0x000000ffff907224 */ /* 0x000fe200078e00dd */
[----:B------:R-:W-:Y:S01]  /*2040*/  MOV R221, R15 ;  /* 0x0000000f00dd7202 */ /* 0x000fe20000000f00 */
[----:B------:R-:W-:-:S02]  /*2050*/  IMAD.MOV.U32 R145, RZ, RZ, R220 ;  /* 0x000000ffff917224 */ /* 0x000fc400078e00dc */
[----:B------:R-:W-:Y:S02]  /*2060*/  IMAD.MOV.U32 R147, RZ, RZ, R218 ;  /* 0x000000ffff937224 */ /* 0x000fe400078e00da */
[----:B------:R-:W-:Y:S02]  /*2070*/  IMAD.MOV.U32 R148, RZ, RZ, R217 ;  /* 0x000000ffff947224 */ /* 0x000fe400078e00d9 */
[----:B------:R-:W-:Y:S01]  /*2080*/  IMAD.MOV.U32 R149, RZ, RZ, R216 ;  /* 0x000000ffff957224 */ /* 0x000fe200078e00d8 */
[----:B------:R-:W-:Y:S01]  /*2090*/  MOV R216, R20 ;  /* 0x0000001400d87202 */ /* 0x000fe20000000f00 */
        /* <DEDUP_REMOVED lines=20> */
[----:B------:R-:W-:-:S06]  /*21e0*/  IMAD.MOV.U32 R235, RZ, RZ, R0 ;  /* 0x000000ffffeb7224 */ /* 0x000fcc00078e0000 */
[----:B--2---:R-:W-:-:S06]  /*21f0*/  WARPGROUP.ARRIVE ;  /* 0x00000000000079c5 */ /* 0x004fcc0000000000 */
[----:B------:R-:W-:Y:S03]  /*2200*/  IGMMA.64x256x32.S8.S8 R108, gdesc[UR8], R108, gsb0 ;  /* 0x06600000086c79f1 */ /* 0x000fe6000804106c */
[----:B------:R-:W-:Y:S02]  /*2210*/  WARPGROUP.DEPBAR.LE gsb0, 0x0 ;  /* 0x00008000000079c5 */ /* 0x000fe40000010000 */
[----:B------:R-:W-:Y:S04]  /*2220*/  STL.64 [R1], R108 ;  /* 0x0000006c01007387 */ /* 0x000fe80000100a00 */
        /* <DEDUP_REMOVED lines=63> */
[----:B0-----:R-:W2:Y:S04]  /*2620*/  LDL.LU R152, [R1+0x590] ;  /* 0x0005900001987983 */ /* 0x001ea80000300800 */
[----:B------:R-:W3:Y:S04]  /*2630*/  LDL.LU.64 R150, [R1+0x588] ;  /* 0x0005880001967983 */ /* 0x000ee80000300a00 */
        /* <DEDUP_REMOVED lines=20> */
[----:B------:R-:W3:Y:S01]  /*2780*/  LDL.LU.64 R108, [R1+0x4e0] ;  /* 0x0004e000016c7983 */ /* 0x000ee20000300a00 */
[----:B------:R-:W-:Y:S01]  /*2790*/  UIADD3 UR10, UR7, 0x802, URZ ;  /* 0x00000802070a7890 */ /* 0x000fe2000fffe03f */
[----:B------:R-:W-:Y:S01]  /*27a0*/  UMOV UR11, 0x40000040 ;  /* 0x40000040000b7882 */ /* 0x000fe20000000000 */
[----:B---3--:R-:W-:-:S07]  /*27b0*/  WARPGROUP.ARRIVE ;  /* 0x00000000000079c5 */ /* 0x008fce0000000000 */
[----:B------:R-:W-:Y:S03]  /*27c0*/  IGMMA.64x256x32.S8.S8 R24, gdesc[UR8], R24, gsb0 ;  /* 0x06600000081879f1 */ /* 0x000fe60008041018 */
        /* <DEDUP_REMOVED lines=65> */
[----:B0-----:R-:W3:Y:S04]  /*2be0*/  LDL.LU.64 R24, [R1] ;  /* 0x0000000001187983 */ /* 0x001ee80000300a00 */
        /* <DEDUP_REMOVED lines=63> */
[----:B------:R-:W-:-:S02]  /*2fe0*/  UIADD3 UR8, UR6, 0x4, URZ ;  /* 0x0000000406087890 */ /* 0x000fc4000fffe03f */
[----:B------:R-:W-:Y:S01]  /*2ff0*/  UIADD3 UR10, UR7, 0x4, URZ ;  /* 0x00000004070a7890 */ /* 0x000fe2000fffe03f */
[----:B------:R-:W-:Y:S01]  /*3000*/  UMOV UR9, 0x40000040 ;  /* 0x4000004000097882 */ /* 0x000fe20000000000 */
[----:B------:R-:W-:Y:S01]  /*3010*/  UMOV UR11, 0x40000040 ;  /* 0x40000040000b7882 */ /* 0x000fe20000000000 */
[----:B---3--:R-:W-:-:S06]  /*3020*/  WARPGROUP.ARRIVE ;  /* 0x00000000000079c5 */ /* 0x008fcc0000000000 */
[----:B------:R-:W-:Y:S03]  /*3030*/  IGMMA.64x256x32.S8.S8 R24, gdesc[UR8], R24, gsb0 ;  /* 0x06600000081879f1 */ /* 0x000fe60008041018 */
        /* <DEDUP_REMOVED lines=41> */
[----:B------:R0:W-:Y:S01]  /*32d0*/  STL.64 [R1+0x50], R44 ;  /* 0x0000502c01007387 */ /* 0x0001e20000100a00 */
[----:B------:R-:W-:Y:S01]  /*32e0*/  IMAD.MOV.U32 R208, RZ, RZ, R124 ;  /* 0x000000ffffd07224 */ /* 0x000fe200078e007c */
[----:B------:R-:W-:Y:S01]  /*32f0*/  MOV R185, R101 ;  /* 0x0000006500b97202 */ /* 0x000fe20000000f00 */
[----:B------:R-:W-:Y:S01]  /*3300*/  IMAD.MOV.U32 R209, RZ, RZ, R125 ;  /* 0x000000ffffd17224 */ /* 0x000fe200078e007d */
[----:B------:R-:W3:Y:S01]  /*3310*/  LDL.LU.64 R150, [R1+0x4d8] ;  /* 0x0004d80001967983 */ /* 0x000ee20000300a00 */
        /* <DEDUP_REMOVED lines=44> */
[----:B------:R-:W-:-:S02]  /*35e0*/  IMAD.MOV.U32 R178, RZ, RZ, R94 ;  /* 0x000000ffffb27224 */ /* 0x000fc400078e005e */
[----:B------:R-:W-:Y:S01]  /*35f0*/  IMAD.MOV.U32 R179, RZ, RZ, R95 ;  /* 0x000000ffffb37224 */ /* 0x000fe200078e005f */
[----:B------:R-:W3:Y:S01]  /*3600*/  LDL.LU.64 R126, [R1+0x478] ;  /* 0x00047800017e7983 */ /* 0x000ee20000300a00 */
[----:B------:R-:W-:Y:S02]  /*3610*/  IMAD.MOV.U32 R176, RZ, RZ, R92 ;  /* 0x000000ffffb07224 */ /* 0x000fe400078e005c */
[----:B------:R-:W-:Y:S01]  /*3620*/  IMAD.MOV.U32 R177, RZ, RZ, R93 ;  /* 0x000000ffffb17224 */ /* 0x000fe200078e005d */
[----:B------:R-:W3:Y:S01]  /*3630*/  LDL.LU.64 R124, [R1+0x470] ;  /* 0x00047000017c7983 */ /* 0x000ee20000300a00 */
[----:B------:R-:W-:Y:S02]  /*3640*/  IMAD.MOV.U32 R174, RZ, RZ, R90 ;  /* 0x000000ffffae7224 */ /* 0x000fe400078e005a */
        /* <DEDUP_REMOVED lines=74> */
[----:B0-----:R-:W3:Y:S04]  /*3af0*/  LDL.LU.64 R44, [R1+0x330] ;  /* 0x00033000012c7983 */ /* 0x001ee80000300a00 */
        /* <DEDUP_REMOVED lines=11> */
[----:B------:R-:W-:-:S02]  /*3bb0*/  UMOV UR11, 0x40000040 ;  /* 0x40000040000b7882 */ /* 0x000fc40000000000 */
[----:B--2---:R-:W-:Y:S01]  /*3bc0*/  STL [R1+0x2b8], R152 ;  /* 0x0002b89801007387 */ /* 0x004fe20000100800 */
[----:B---3--:R-:W-:-:S06]  /*3bd0*/  WARPGROUP.ARRIVE ;  /* 0x00000000000079c5 */ /* 0x008fcc0000000000 */
        /* <DEDUP_REMOVED lines=56> */
[----:B------:R-:W-:-:S02]  /*3f60*/  IMAD.MOV.U32 R145, RZ, RZ, R228 ;  /* 0x000000ffff917224 */ /* 0x000fc400078e00e4 */
[----:B------:R-:W-:Y:S01]  /*3f70*/  IMAD.MOV.U32 R146, RZ, RZ, R227 ;  /* 0x000000ffff927224 */ /* 0x000fe200078e00e3 */
[----:B------:R-:W-:Y:S01]  /*3f80*/  MOV R227, R11 ;  /* 0x0000000b00e37202 */ /* 0x000fe20000000f00 */
[----:B------:R-:W-:Y:S02]  /*3f90*/  IMAD.MOV.U32 R147, RZ, RZ, R226 ;  /* 0x000000ffff937224 */ /* 0x000fe400078e00e2 */
[----:B------:R-:W-:Y:S02]  /*3fa0*/  IMAD.MOV.U32 R148, RZ, RZ, R225 ;  /* 0x000000ffff947224 */ /* 0x000fe400078e00e1 */
[----:B------:R-:W-:Y:S02]  /*3fb0*/  IMAD.MOV.U32 R150, RZ, RZ, R223 ;  /* 0x000000ffff967224 */ /* 0x000fe400078e00df */
[----:B------:R-:W-:Y:S01]  /*3fc0*/  IMAD.MOV.U32 R151, RZ, RZ, R222 ;  /* 0x000000ffff977224 */ /* 0x000fe200078e00de */
[----:B------:R-:W-:Y:S01]  /*3fd0*/  MOV R222, R20 ;  /* 0x0000001400de7202 */ /* 0x000fe20000000f00 */
[----:B------:R-:W-:-:S02]  /*3fe0*/  IMAD.MOV.U32 R152, RZ, RZ, R221 ;  /* 0x000000ffff987224 */ /* 0x000fc400078e00dd */
[----:B------:R-:W-:Y:S02]  /*3ff0*/  IMAD.MOV.U32 R130, RZ, RZ, R0 ;  /* 0x000000ffff827224 */ /* 0x000fe400078e0000 */
[----:B------:R-:W-:Y:S01]  /*4000*/  IMAD.MOV.U32 R131, RZ, RZ, R23 ;  /* 0x000000ffff837224 */ /* 0x000fe200078e0017 */
[----:B------:R-:W-:Y:S01]  /*4010*/  UIADD3 UR8, UR6, 0x6, URZ ;  /* 0x0000000606087890 */ /* 0x000fe2000fffe03f */
[----:B------:R-:W-:Y:S01]  /*4020*/  IMAD.MOV.U32 R132, RZ, RZ, R22 ;  /* 0x000000ffff847224 */ /* 0x000fe200078e0016 */
[----:B------:R-:W-:Y:S01]  /*4030*/  UIADD3 UR10, UR7, 0x6, URZ ;  /* 0x00000006070a7890 */ /* 0x000fe2000fffe03f */
[----:B------:R-:W-:Y:S01]  /*4040*/  IMAD.MOV.U32 R133, RZ, RZ, R19 ;  /* 0x000000ffff857224 */ /* 0x000fe200078e0013 */
[----:B------:R-:W-:Y:S01]  /*4050*/  UMOV UR9, 0x40000040 ;  /* 0x4000004000097882 */ /* 0x000fe20000000000 */
[----:B------:R-:W-:Y:S01]  /*4060*/  IMAD.MOV.U32 R135, RZ, RZ, R17 ;  /* 0x000000ffff877224 */ /* 0x000fe200078e0011 */
[----:B------:R-:W-:Y:S01]  /*4070*/  UMOV UR11, 0x40000040 ;  /* 0x40000040000b7882 */ /* 0x000fe20000000000 */
[----:B------:R-:W-:Y:S01]  /*4080*/  IMAD.MOV.U32 R136, RZ, RZ, R16 ;  /* 0x000000ffff887224 */ /* 0x000fe200078e0010 */
[----:B------:R0:W5:Y:S01]  /*4090*/  LDL.LU R0, [R1+0x2d8] ;  /* 0x0002d80001007983 */ /* 0x0001620000300800 */
[----:B------:R-:W-:-:S02]  /*40a0*/  IMAD.MOV.U32 R137, RZ, RZ, R4 ;  /* 0x000000ffff897224 */ /* 0x000fc400078e0004 */
[----:B------:R-:W-:Y:S01]  /*40b0*/  IMAD.MOV.U32 R221, RZ, RZ, R21 ;  /* 0x000000ffffdd7224 */ /* 0x000fe200078e0015 */
[----:B------:R0:W5:Y:S01]  /*40c0*/  LDL.LU R23, [R1+0x2d4] ;  /* 0x0002d40001177983 */ /* 0x0001620000300800 */
[----:B------:R-:W-:Y:S02]  /*40d0*/  IMAD.MOV.U32 R223, RZ, RZ, R15 ;  /* 0x000000ffffdf7224 */ /* 0x000fe400078e000f */
[----:B------:R-:W-:Y:S01]  /*40e0*/  IMAD.MOV.U32 R224, RZ, RZ, R14 ;  /* 0x000000ffffe07224 */ /* 0x000fe200078e000e */
[----:B------:R0:W5:Y:S01]  /*40f0*/  LDL.LU R22, [R1+0x2d0] ;  /* 0x0002d00001167983 */ /* 0x0001620000300800 */
[----:B------:R-:W-:Y:S02]  /*4100*/  IMAD.MOV.U32 R225, RZ, RZ, R13 ;  /* 0x000000ffffe17224 */ /* 0x000fe400078e000d */
        /* <DEDUP_REMOVED lines=11> */
[----:B------:R-:W-:-:S03]  /*41c0*/  IMAD.MOV.U32 R235, RZ, RZ, R2 ;  /* 0x000000ffffeb7224 */ /* 0x000fc600078e0002 */
[----:B------:R0:W5:Y:S03]  /*41d0*/  LDL.LU R4, [R1+0x2bc] ;  /* 0x0002bc0001047983 */ /* 0x0001660000300800 */
        /* <DEDUP_REMOVED lines=67> */
[----:B-1----:R0:W5:Y:S04]  /*4610*/  LDL.LU R152, [R1+0x2b8] ;  /* 0x0002b80001987983 */ /* 0x0021680000300800 */
[----:B------:R-:W2:Y:S04]  /*4620*/  LDL.LU.64 R150, [R1+0x2b0] ;  /* 0x0002b00001967983 */ /* 0x000ea80000300a00 */
        /* <DEDUP_REMOVED lines=20> */
[----:B------:R-:W2:Y:S01]  /*4770*/  LDL.LU.64 R108, [R1+0x208] ;  /* 0x00020800016c7983 */ /* 0x000ea20000300a00 */
[----:B------:R-:W-:Y:S01]  /*4780*/  UIADD3 UR10, UR7, 0x806, URZ ;  /* 0x00000806070a7890 */ /* 0x000fe2000fffe03f */
[----:B------:R-:W-:Y:S01]  /*4790*/  UMOV UR11, 0x40000040 ;  /* 0x40000040000b7882 */ /* 0x000fe20000000000 */
[----:B--2---:R-:W-:-:S07]  /*47a0*/  WARPGROUP.ARRIVE ;  /* 0x00000000000079c5 */ /* 0x004fce0000000000 */
[----:B------:R-:W-:Y:S03]  /*47b0*/  IGMMA.64x256x32.S8.S8 R24, gdesc[UR8], R24, gsb0 ;  /* 0x06600000081879f1 */ /* 0x000fe60008041018 */
[----:B------:R-:W-:Y:S02]  /*47c0*/  WARPGROUP.DEPBAR.LE gsb0, 0x0 ;  /* 0x00008000000079c5 */ /* 0x000fe40000010000 */
[----:B0-----:R-:W-:Y:S05]  /*47d0*/  @!P1 BRA `(.L_x_18) ;  /* 0x0000004000d09947 */ /* 0x001fea0003800000 */
[----:B------:R-:W-:Y:S02]  /*47e0*/  UIADD3 UR6, UR39, 0x1, URZ ;  /* 0x0000000127067890 */ /* 0x000fe4000fffe03f */
[----:B------:R-:W-:Y:S02]  /*47f0*/  IMAD.U32 R2, RZ, RZ, UR39 ;  /* 0x00000027ff027e24 */ /* 0x000fe4000f8e00ff */
[----:B------:R-:W-:-:S04]  /*4800*/  UISETP.NE.AND UP0, UPT, UR6, 0x2, UPT ;  /* 0x000000020600788c */ /* 0x000fc8000bf05270 */
[----:B------:R-:W-:Y:S02]  /*4810*/  USEL UR7, URZ, 0x1, UP0 ;  /* 0x000000013f077887 */ /* 0x000fe40008000000 */
[----:B------:R-:W-:Y:S02]  /*4820*/  USEL UR6, UR6, URZ, UP0 ;  /* 0x0000003f06067287 */ /* 0x000fe40008000000 */
[----:B------:R-:W-:-:S06]  /*4830*/  ULOP3.LUT UR7, UR38, UR7, URZ, 0x3c, !UPT ;  /* 0x0000000726077292 */ /* 0x000fcc000f8e3c3f */
[----:B------:R-:W-:-:S07]  /*4840*/  MOV R3, UR7 ;  /* 0x0000000700037c02 */ /* 0x000fce0008000f00 */
.L_x_25:
[----:B0-----:R-:W-:Y:S05]  /*4850*/  @!P0 BRA `(.L_x_19) ;  /* 0x0000000000048947 */ /* 0x001fea0003800000 */
[----:B------:R-:W-:Y:S01]  /*4860*/  BPT.TRAP 0x1 ;  /* 0x000000040000795c */ /* 0x000fe20000300000 */
.L_x_19:
[----:B------:R-:W0:Y:S01]  /*4870*/  S2UR UR8, SR_CgaCtaId ;  /* 0x00000000000879c3 */ /* 0x000e220000008800 */
[----:B------:R-:W-:Y:S01]  /*4880*/  UMOV UR7, 0x400 ;  /* 0x0000040000077882 */ /* 0x000fe20000000000 */
[----:B------:R-:W-:Y:S01]  /*4890*/  IMAD.U32 R5, RZ, RZ, UR6 ;  /* 0x00000006ff057e24 */ /* 0x000fe2000f8e00ff */
[----:B------:R-:W-:Y:S01]  /*48a0*/  SHF.L.U32 R6, R3, 0x1f, RZ ;  /* 0x0000001f03067819 */ /* 0x000fe200000006ff */
[----:B0-----:R-:W-:-:S06]  /*48b0*/  ULEA UR7, UR8, UR7, 0x18 ;  /* 0x0000000708077291 */ /* 0x001fcc000f8ec03f */
[----:B-----5:R-:W-:-:S04]  /*48c0*/  IMAD.U32 R0, RZ, RZ, UR7 ;  /* 0x00000007ff007e24 */ /* 0x020fc8000f8e00ff */
[----:B------:R-:W-:-:S04]  /*48d0*/  IMAD R5, R5, 0x8, R0 ;  /* 0x0000000805057824 */ /* 0x000fc800078e0200 */
[----:B------:R0:W1:Y:S01]  /*48e0*/  SYNCS.PHASECHK.TRANS64.TRYWAIT P1, [R5+URZ], R6 ;  /* 0x00000006050075a7 */ /* 0x000062000802017f */
[----:B------:R-:W-:Y:S05]  /*48f0*/  @!P0 BRA `(.L_x_20) ;  /* 0x0000000000048947 */ /* 0x000fea0003800000 */
[----:B------:R-:W-:Y:S01]  /*4900*/  BPT.TRAP 0x1 ;  /* 0x000000040000795c */ /* 0x000fe20000300000 */
.L_x_20:
[----:B-1----:R-:W-:Y:S05]  /*4910*/  @P1 BRA `(.L_x_21) ;  /* 0x0000000000081947 */ /* 0x002fea0003800000 */
[----:B------:R-:W1:Y:S02]  /*4920*/  SYNCS.PHASECHK.TRANS64.TRYWAIT P1, [R5+URZ], R6 ;  /* 0x00000006050075a7 */ /* 0x000e64000802017f */
[----:B-1----:R-:W-:Y:S05]  /*4930*/  @!P1 BRA `(.L_x_22) ;  /* 0x00000144005c9947 */ /* 0x002fea0003800000 */
.L_x_21:
        /* <DEDUP_REMOVED lines=64> */
[----:B--2---:R-:W2:Y:S04]  /*4d40*/  LDL.LU.64 R24, [R1] ;  /* 0x0000000001187983 */ /* 0x004ea80000300a00 */
        /* <DEDUP_REMOVED lines=63> */
[----:B------:R-:W-:-:S02]  /*5140*/  ULEA UR7, UR6, UR4, 0xa ;  /* 0x0000000406077291 */ /* 0x000fc4000f8e503f */
[----:B------:R-:W-:Y:S01]  /*5150*/  ULEA UR12, UR6, UR5, 0xc ;  /* 0x00000005060c7291 */ /* 0x000fe2000f8e603f */
[----:B------:R-:W-:Y:S01]  /*5160*/  STL [R1+0x2e0], R23 ;  /* 0x0002e01701007387 */ /* 0x000fe20000100800 */
[----:B------:R-:W-:Y:S01]  /*5170*/  UMOV UR9, 0x40000040 ;  /* 0x4000004000097882 */ /* 0x000fe20000000000 */
[----:B------:R-:W-:Y:S02]  /*5180*/  UMOV UR11, 0x40000040 ;  /* 0x40000040000b7882 */ /* 0x000fe40000000000 */
[----:B------:R-:W-:Y:S01]  /*5190*/  UMOV UR8, UR7 ;  /* 0x0000000700087c82 */ /* 0x000fe20008000000 */
[----:B------:R-:W-:Y:S01]  /*51a0*/  STL [R1+0x2dc], R22 ;  /* 0x0002dc1601007387 */ /* 0x000fe20000100800 */
[----:B------:R-:W-:-:S03]  /*51b0*/  UMOV UR10, UR12 ;  /* 0x0000000c000a7c82 */ /* 0x000fc60008000000 */
[----:B------:R-:W-:Y:S04]  /*51c0*/  STL [R1+0x2d8], R19 ;  /* 0x0002d81301007387 */ /* 0x000fe80000100800 */
[----:B------:R-:W-:Y:S04]  /*51d0*/  STL [R1+0x2d4], R18 ;  /* 0x0002d41201007387 */ /* 0x000fe80000100800 */
[----:B------:R-:W-:Y:S04]  /*51e0*/  STL [R1+0x2d0], R17 ;  /* 0x0002d01101007387 */ /* 0x000fe80000100800 */
[----:B------:R-:W-:Y:S04]  /*51f0*/  STL [R1+0x2cc], R16 ;  /* 0x0002cc1001007387 */ /* 0x000fe80000100800 */
[----:B------:R-:W-:Y:S04]  /*5200*/  STL [R1+0x2c8], R4 ;  /* 0x0002c80401007387 */ /* 0x000fe80000100800 */
[----:B------:R-:W-:Y:S04]  /*5210*/  STL [R1+0x2c4], R3 ;  /* 0x0002c40301007387 */ /* 0x000fe80000100800 */
[----:B------:R3:W-:Y:S04]  /*5220*/  STL [R1+0x2c0], R2 ;  /* 0x0002c00201007387 */ /* 0x0007e80000100800 */
[----:B------:R4:W-:Y:S01]  /*5230*/  STL [R1+0x2bc], R0 ;  /* 0x0002bc0001007387 */ /* 0x0009e20000100800 */
[----:B--2---:R-:W-:-:S06]  /*5240*/  WARPGROUP.ARRIVE ;  /* 0x00000000000079c5 */ /* 0x004fcc0000000000 */
[----:B------:R-:W-:Y:S03]  /*5250*/  IGMMA.64x256x32.S8.S8 R24, gdesc[UR8], R24, gsb0 ;  /* 0x06600000081879f1 */ /* 0x000fe60008041018 */
[----:B------:R-:W-:Y:S02]  /*5260*/  WARPGROUP.DEPBAR.LE gsb0, 0x0 ;  /* 0x00008000000079c5 */ /* 0x000fe40000010000 */
[----:B------:R-:W-:Y:S01]  /*5270*/  STL.64 [R1], R24 ;  /* 0x0000001801007387 */ /* 0x000fe20000100a00 */
[----:B---3--:R-:W-:Y:S01]  /*5280*/  MOV R2, R150 ;  /* 0x0000009600027202 */ /* 0x008fe20000000f00 */
[----:B----4-:R-:W-:Y:S01]  /*5290*/  IMAD.MOV.U32 R0, RZ, RZ, R151 ;  /* 0x000000ffff007224 */ /* 0x010fe200078e0097 */
[----:B01----:R-:W-:Y:S01]  /*52a0*/  MOV R6, R146 ;  /* 0x0000009200067202 */ /* 0x003fe20000000f00 */
        /* <DEDUP_REMOVED lines=40> */
[----:B------:R-:W2:Y:S01]  /*5530*/  LDL.LU.64 R150, [R1+0x798] ;  /* 0x0007980001967983 */ /* 0x000ea20000300a00 */
        /* <DEDUP_REMOVED lines=48> */
[----:B------:R-:W-:-:S02]  /*5840*/  IMAD.MOV.U32 R174, RZ, RZ, R90 ;  /* 0x000000ffffae7224 */ /* 0x000fc400078e005a */
[----:B------:R-:W-:Y:S01]  /*5850*/  IMAD.MOV.U32 R175, RZ, RZ, R91 ;  /* 0x000000ffffaf7224 */ /* 0x000fe200078e005b */
[----:B------:R-:W2:Y:S01]  /*5860*/  LDL.LU.64 R124, [R1+0x730] ;  /* 0x00073000017c7983 */ /* 0x000ea20000300a00 */
[----:B------:R-:W-:Y:S02]  /*5870*/  IMAD.MOV.U32 R172, RZ, RZ, R88 ;  /* 0x000000ffffac7224 */ /* 0x000fe400078e0058 */
[----:B------:R-:W-:Y:S01]  /*5880*/  IMAD.MOV.U32 R173, RZ, RZ, R89 ;  /* 0x000000ffffad7224 */ /* 0x000fe200078e0059 */
[----:B------:R-:W2:Y:S01]  /*5890*/  LDL.LU.64 R122, [R1+0x728] ;  /* 0x00072800017a7983 */ /* 0x000ea20000300a00 */
[----:B------:R-:W-:Y:S02]  /*58a0*/  IMAD.MOV.U32 R170, RZ, RZ, R86 ;  /* 0x000000ffffaa7224 */ /* 0x000fe400078e0056 */
        /* <DEDUP_REMOVED lines=47> */
[----:B------:R-:W-:-:S03]  /*5ba0*/  IMAD.MOV.U32 R235, RZ, RZ, R46 ;  /* 0x000000ffffeb7224 */ /* 0x000fc600078e002e */
        /* <DEDUP_REMOVED lines=22> */
[----:B0-----:R-:W2:Y:S04]  /*5d10*/  LDL.LU.64 R44, [R1+0x5f0] ;  /* 0x0005f000012c7983 */ /* 0x001ea80000300a00 */
        /* <DEDUP_REMOVED lines=11> */
[----:B------:R-:W-:-:S02]  /*5dd0*/  UMOV UR11, 0x40000040 ;  /* 0x40000040000b7882 */ /* 0x000fc40000000000 */
[----:B------:R-:W-:Y:S01]  /*5de0*/  STL [R1+0x598], R152 ;  /* 0x0005989801007387 */ /* 0x000fe20000100800 */
[----:B--2---:R-:W-:-:S06]  /*5df0*/  WARPGROUP.ARRIVE ;  /* 0x00000000000079c5 */ /* 0x004fcc0000000000 */
        /* <DEDUP_REMOVED lines=65> */
[----:B------:R-:W-:Y:S02]  /*6210*/  IMAD.MOV.U32 R143, RZ, RZ, R222 ;  /* 0x000000ffff8f7224 */ /* 0x000fe400078e00de */
[----:B------:R-:W-:Y:S01]  /*6220*/  IMAD.MOV.U32 R145, RZ, RZ, R220 ;  /* 0x000000ffff917224 */ /* 0x000fe200078e00dc */
[----:B------:R-:W-:Y:S01]  /*6230*/  MOV R220, R16 ;  /* 0x0000001000dc7202 */ /* 0x000fe20000000f00 */
[----:B------:R-:W-:Y:S02]  /*6240*/  IMAD.MOV.U32 R146, RZ, RZ, R219 ;  /* 0x000000ffff927224 */ /* 0x000fe400078e00db */
[----:B------:R-:W-:Y:S02]  /*6250*/  IMAD.MOV.U32 R147, RZ, RZ, R218 ;  /* 0x000000ffff937224 */ /* 0x000fe400078e00da */
[----:B------:R-:W-:Y:S01]  /*6260*/  IMAD.MOV.U32 R149, RZ, RZ, R216 ;  /* 0x000000ffff957224 */ /* 0x000fe200078e00d8 */
[----:B------:R-:W-:Y:S01]  /*6270*/  MOV R216, R20 ;  /* 0x0000001400d87202 */ /* 0x000fe20000000f00 */
        /* <DEDUP_REMOVED lines=19> */
[----:B------:R-:W-:Y:S01]  /*63b0*/  IMAD.MOV.U32 R235, RZ, RZ, R0 ;  /* 0x000000ffffeb7224 */ /* 0x000fe200078e0000 */
[----:B------:R-:W-:Y:S02]  /*63c0*/  UIADD3 UR8, UR7, 0x2, URZ ;  /* 0x0000000207087890 */ /* 0x000fe4000fffe03f */
[----:B------:R-:W-:Y:S01]  /*63d0*/  UIADD3 UR10, UR12, 0x2, URZ ;  /* 0x000000020c0a7890 */ /* 0x000fe2000fffe03f */
[----:B------:R-:W-:Y:S01]  /*63e0*/  UMOV UR9, 0x40000040 ;  /* 0x4000004000097882 */ /* 0x000fe20000000000 */
[----:B------:R-:W-:Y:S01]  /*63f0*/  UMOV UR11, 0x40000040 ;  /* 0x40000040000b7882 */ /* 0x000fe20000000000 */
        /* <DEDUP_REMOVED lines=236> */
[----:B------:R-:W-:Y:S01]  /*72c0*/  STL.64 [R1+0x30], R36 ;  /* 0x0000302401007387 */ /* 0x000fe20000100a00 */
[----:B------:R-:W-:-:S03]  /*72d0*/  MOV R6, R150 ;  /* 0x0000009600067202 */ /* 0x000fc60000000f00 */
[----:B------:R-:W-:Y:S01]  /*72e0*/  STL.64 [R1+0x38], R38 ;  /* 0x0000382601007387 */ /* 0x000fe20000100a00 */
[----:B------:R-:W-:-:S03]  /*72f0*/  IMAD.MOV.U32 R5, RZ, RZ, R151 ;  /* 0x000000ffff057224 */ /* 0x000fc600078e0097 */
[----:B------:R-:W-:Y:S01]  /*7300*/  STL.64 [R1+0x40], R40 ;  /* 0x0000402801007387 */ /* 0x000fe20000100a00 */
[----:B------:R-:W-:-:S03]  /*7310*/  IMAD.MOV.U32 R8, RZ, RZ, R148 ;  /* 0x000000ffff087224 */ /* 0x000fc600078e0094 */
[----:B------:R-:W-:Y:S01]  /*7320*/  STL.64 [R1+0x48], R42 ;  /* 0x0000482a01007387 */ /* 0x000fe20000100a00 */
[----:B------:R-:W-:Y:S01]  /*7330*/  IMAD.MOV.U32 R7, RZ, RZ, R149 ;  /* 0x000000ffff077224 */ /* 0x000fe200078e0095 */
[----:B------:R-:W-:Y:S02]  /*7340*/  MOV R10, R146 ;  /* 0x00000092000a7202 */ /* 0x000fe40000000f00 */
[----:B------:R0:W-:Y:S01]  /*7350*/  STL.64 [R1+0x50], R44 ;  /* 0x0000502c01007387 */ /* 0x0001e20000100a00 */
[----:B------:R-:W-:-:S03]  /*7360*/  IMAD.MOV.U32 R9, RZ, RZ, R147 ;  /* 0x000000ffff097224 */ /* 0x000fc600078e0093 */
[----:B------:R-:W3:Y:S01]  /*7370*/  LDL.LU.64 R150, [R1+0x4e0] ;  /* 0x0004e00001967983 */ /* 0x000ee20000300a00 */
[----:B------:R-:W-:Y:S01]  /*7380*/  IMAD.MOV.U32 R12, RZ, RZ, R144 ;  /* 0x000000ffff0c7224 */ /* 0x000fe200078e0090 */
[----:B------:R-:W-:Y:S01]  /*7390*/  MOV R14, R142 ;  /* 0x0000008e000e7202 */ /* 0x000fe20000000f00 */
[----:B------:R-:W-:Y:S01]  /*73a0*/  IMAD.MOV.U32 R11, RZ, RZ, R145 ;  /* 0x000000ffff0b7224 */ /* 0x000fe200078e0091 */
[----:B------:R-:W3:Y:S01]  /*73b0*/  LDL.LU.64 R148, [R1+0x4d8] ;  /* 0x0004d80001947983 */ /* 0x000ee20000300a00 */
        /* <DEDUP_REMOVED lines=255> */
[----:B------:R0:W5:Y:S04]  /*83b0*/  LDL.LU R4, [R1+0x2c8] ;  /* 0x0002c80001047983 */ /* 0x0001680000300800 */
[----:B------:R0:W5:Y:S04]  /*83c0*/  LDL.LU R3, [R1+0x2c4] ;  /* 0x0002c40001037983 */ /* 0x0001680000300800 */
[----:B------:R0:W5:Y:S04]  /*83d0*/  LDL.LU R2, [R1+0x2c0] ;  /* 0x0002c00001027983 */ /* 0x0001680000300800 */
[----:B------:R0:W5:Y:S01]  /*83e0*/  LDL.LU R0, [R1+0x2bc] ;  /* 0x0002bc0001007983 */ /* 0x0001620000300800 */
        /* <DEDUP_REMOVED lines=96> */
[----:B------:R-:W-:Y:S01]  /*89f0*/  BPT.TRAP 0x1 ;  /* 0x000000040000795c */ /* 0x000fe20000300000 */
.L_x_23:
[----:B-----5:R-:W-:Y:S01]  /*8a00*/  IMAD R5, R2, 0x8, R0 ;  /* 0x0000000802057824 */ /* 0x020fe200078e0200 */
[----:B------:R-:W-:-:S03]  /*8a10*/  ISETP.GT.U32.AND P1, PT, R19, 0x1, PT ;  /* 0x000000011300780c */ /* 0x000fc60003f24070 */
[----:B------:R-:W-:-:S05]  /*8a20*/  VIADD R5, R5, 0x10 ;  /* 0x0000001005057836 */ /* 0x000fca0000000000 */
[----:B------:R-:W-:-:S04]  /*8a30*/  PRMT R5, RZ, 0x654, R5 ;  /* 0x00000654ff057816 */ /* 0x000fc80000000005 */
[----:B------:R0:W-:Y:S01]  /*8a40*/  SYNCS.ARRIVE.TRANS64.RED.A1T0 RZ, [R5+URZ], RZ ;  /* 0x000000ff05ff79a7 */ /* 0x0001e2000810043f */
[----:B------:R-:W-:Y:S05]  /*8a50*/  @P1 BRA `(.L_x_24) ;  /* 0x0000000000041947 */ /* 0x000fea0003800000 */
[----:B------:R-:W-:Y:S01]  /*8a60*/  BPT.TRAP 0x1 ;  /* 0x000000040000795c */ /* 0x000fe20000300000 */
.L_x_24:
[----:B------:R-:W-:Y:S01]  /*8a70*/  UIADD3 UR6, UR6, 0x1, URZ ;  /* 0x0000000106067890 */ /* 0x000fe2000fffe03f */
[C---:B------:R-:W-:Y:S01]  /*8a80*/  ISETP.GT.AND P2, PT, R4.reuse, 0x1, PT ;  /* 0x000000010400780c */ /* 0x040fe20003f44270 */
[----:B------:R-:W-:Y:S01]  /*8a90*/  VIADD R4, R4, 0xffffffff ;  /* 0xffffffff04047836 */ /* 0x000fe20000000000 */
[----:B------:R-:W-:Y:S01]  /*8aa0*/  IADD3 R2, R2, 0x1, RZ ;  /* 0x0000000102027810 */ /* 0x000fe20007ffe0ff */
[----:B------:R-:W-:-:S03]  /*8ab0*/  UISETP.NE.AND UP0, UPT, UR6, 0x2, UPT ;  /* 0x000000020600788c */ /* 0x000fc6000bf05270 */
[C---:B------:R-:W-:Y:S01]  /*8ac0*/  ISETP.NE.AND P1, PT, R2.reuse, 0x2, PT ;  /* 0x000000020200780c */ /* 0x040fe20003f25270 */
[----:B------:R-:W-:Y:S02]  /*8ad0*/  USEL UR7, URZ, 0x1, UP0 ;  /* 0x000000013f077887 */ /* 0x000fe40008000000 */
[----:B------:R-:W-:Y:S01]  /*8ae0*/  USEL UR6, UR6, URZ, UP0 ;  /* 0x0000003f06067287 */ /* 0x000fe20008000000 */
[----:B------:R-:W-:-:S03]  /*8af0*/  SEL R2, R2, RZ, P1 ;  /* 0x000000ff02027207 */ /* 0x000fc60000800000 */
[----:B------:R-:W-:Y:S01]  /*8b00*/  LOP3.LUT R3, R3, UR7, RZ, 0x3c, !PT ;  /* 0x0000000703037c12 */ /* 0x000fe2000f8e3cff */
[----:B------:R-:W-:Y:S07]  /*8b10*/  @P2 BRA `(.L_x_25) ;  /* 0xffffffbc004c2947 */ /* 0x000fee000383ffff */
.L_x_18:
[----:B------:R-:W1:Y:S02]  /*8b20*/  LDC R2, c[0x0][0x28c] ;  /* 0x0000a300ff027b82 */ /* 0x000e640000000800 */
[----:B-1----:R-:W-:-:S13]  /*8b30*/  ISETP.GE.AND P1, PT, R2, 0x1, PT ;  /* 0x000000010200780c */ /* 0x002fda0003f26270 */
[----:B------:R-:W-:Y:S05]  /*8b40*/  @!P1 BRA `(.L_x_26) ;  /* 0x0000000000389947 */ /* 0x000fea0003800000 */
[----:B------:R-:W-:Y:S05]  /*8b50*/  @!P0 BRA `(.L_x_27) ;  /* 0x0000000000048947 */ /* 0x000fea0003800000 */
[----:B------:R-:W-:Y:S01]  /*8b60*/  BPT.TRAP 0x1 ;  /* 0x000000040000795c */ /* 0x000fe20000300000 */
.L_x_27:
[----:B------:R-:W-:Y:S01]  /*8b70*/  UISETP.LT.AND UP0, UPT, UR40, 0x1, UPT ;  /* 0x000000012800788c */ /* 0x000fe2000bf01270 */
[----:B-----5:R-:W-:-:S03]  /*8b80*/  ISETP.GT.U32.AND P0, PT, R19, 0x1, PT ;  /* 0x000000011300780c */ /* 0x020fc60003f04070 */
[----:B------:R-:W-:-:S04]  /*8b90*/  USEL UR4, UR40, 0x1, UP0 ;  /* 0x0000000128047887 */ /* 0x000fc80008000000 */
[----:B------:R-:W-:-:S04]  /*8ba0*/  UIADD3 UR4, UR39, UR40, -UR4 ;  /* 0x0000002827047290 */ /* 0x000fc8000fffe804 */
[----:B------:R-:W-:-:S04]  /*8bb0*/  USHF.L.U32 UR4, UR4, 0x3, URZ ;  /* 0x0000000304047899 */ /* 0x000fc8000800063f */
[----:B------:R-:W-:-:S06]  /*8bc0*/  ULOP3.LUT UR4, UR4, 0x8, URZ, 0xc0, !UPT ;  /* 0x0000000804047892 */ /* 0x000fcc000f8ec03f */
[----:B------:R-:W-:-:S05]  /*8bd0*/  IMAD.U32 R2, RZ, RZ, UR4 ;  /* 0x00000004ff027e24 */ /* 0x000fca000f8e00ff */
[----:B------:R-:W-:-:S04]  /*8be0*/  IADD3 R0, R0, 0x10, R2 ;  /* 0x0000001000007810 */ /* 0x000fc80007ffe002 */
[----:B------:R-:W-:-:S04]  /*8bf0*/  PRMT R0, RZ, 0x654, R0 ;  /* 0x00000654ff007816 */ /* 0x000fc80000000000 */
[----:B------:R1:W-:Y:S01]  /*8c00*/  SYNCS.ARRIVE.TRANS64.RED.A1T0 RZ, [R0+URZ], RZ ;  /* 0x000000ff00ff79a7 */ /* 0x0003e2000810043f */
[----:B------:R-:W-:Y:S05]  /*8c10*/  @P0 BRA `(.L_x_26) ;  /* 0x0000000000040947 */ /* 0x000fea0003800000 */
[----:B------:R-:W-:Y:S01]  /*8c20*/  BPT.TRAP 0x1 ;  /* 0x000000040000795c */ /* 0x000fe20000300000 */
.L_x_26:
[----:B------:R-:W2:Y:S01]  /*8c30*/  S2R R8, SR_TID.X ;  /* 0x0000000000087919 */ /* 0x000ea20000002100 */
[----:B------:R-:W3:Y:S01]  /*8c40*/  LDC R6, c[0x0][0x288] ;  /* 0x0000a200ff067b82 */ /* 0x000ee20000000800 */
[----:B-----5:R-:W-:Y:S01]  /*8c50*/  SHF.L.U32 R10, R152, 0x9, RZ ;  /* 0x00000009980a7819 */ /* 0x020fe200000006ff */
[----:B------:R-:W-:Y:S01]  /*8c60*/  UIADD3 UR39, UR40, UR39, URZ ;  /* 0x0000002728277290 */ /* 0x000fe2000fffe03f */
[----:B------:R-:W-:Y:S01]  /*8c70*/  IMAD.WIDE R12, R22, 0x80, RZ ;  /* 0x00000080160c7825 */ /* 0x000fe200078e02ff */
[----:B------:R-:W-:Y:S01]  /*8c80*/  ULDC UR4, c[0x0][0x284] ;  /* 0x0000a10000047ab9 */ /* 0x000fe20000000800 */
[----:B------:R-:W-:Y:S01]  /*8c90*/  ULDC.64 UR6, c[0x0][0x5d0] ;  /* 0x0001740000067ab9 */ /* 0x000fe20000000a00 */
[----:B------:R-:W-:Y:S01]  /*8ca0*/  UISETP.GT.U32.AND UP0, UPT, UR39, 0x1, UPT ;  /* 0x000000012700788c */ /* 0x000fe2000bf04070 */
[----:B------:R-:W-:-:S03]  /*8cb0*/  IMAD.MOV.U32 R154, RZ, RZ, -0x1 ;  /* 0xffffffffff9a7424 */ /* 0x000fc600078e00ff */
[----:B------:R-:W-:-:S04]  /*8cc0*/  UISETP.LT.U32.AND UP0, UPT, UR40, 0x2, UP0 ;  /* 0x000000022800788c */ /* 0x000fc80008701070 */
[----:B------:R-:W-:Y:S01]  /*8cd0*/  USEL UR5, URZ, 0x1, !UP0 ;  /* 0x000000013f057887 */ /* 0x000fe2000c000000 */
[----:B---3--:R-:W-:Y:S02]  /*8ce0*/  ISETP.GE.AND P0, PT, R10, R6, PT ;  /* 0x000000060a00720c */ /* 0x008fe40003f06270 */
[--C-:B--2---:R-:W-:Y:S01]  /*8cf0*/  SHF.R.U32.HI R4, RZ, 0x2, R8.reuse ;  /* 0x00000002ff047819 */ /* 0x104fe20000011608 */
[C---:B------:R-:W-:Y:S01]  /*8d00*/  IMAD.SHL.U32 R11, R8.reuse, 0x2, RZ ;  /* 0x00000002080b7824 */ /* 0x040fe200078e00ff */
[----:B0-----:R-:W-:Y:S02]  /*8d10*/  LOP3.LUT R5, R8, 0x60, RZ, 0xc0, !PT ;  /* 0x0000006008057812 */ /* 0x001fe400078ec0ff */
[----:B------:R-:W-:Y:S02]  /*8d20*/  SHF.R.U32.HI R2, RZ, 0x7, R8 ;  /* 0x00000007ff027819 */ /* 0x000fe40000011608 */
[----:B------:R-:W-:Y:S02]  /*8d30*/  LOP3.LUT R4, R4, 0x7, RZ, 0xc0, !PT ;  /* 0x0000000704047812 */ /* 0x000fe400078ec0ff */
[----:B------:R-:W-:-:S02]  /*8d40*/  SHF.R.U32.HI R5, RZ, 0x1, R5 ;  /* 0x00000001ff057819 */ /* 0x000fc40000011605 */
[----:B------:R-:W-:Y:S02]  /*8d50*/  LOP3.LUT R2, R2, 0x1, RZ, 0xc0, !PT ;  /* 0x0000000102027812 */ /* 0x000fe400078ec0ff */
[----:B-1----:R-:W-:Y:S02]  /*8d60*/  IADD3 R0, RZ, -R5, -R4 ;  /* 0x80000005ff007210 */ /* 0x002fe40007ffe804 */
[----:B------:R-:W-:Y:S01]  /*8d70*/  LOP3.LUT R7, R8, 0x3, RZ, 0xc0, !PT ;  /* 0x0000000308077812 */ /* 0x000fe200078ec0ff */
[C---:B------:R-:W-:Y:S02]  /*8d80*/  IMAD.SHL.U32 R3, R2.reuse, 0x40, RZ ;  /* 0x0000004002037824 */ /* 0x040fe400078e00ff */
[----:B------:R-:W-:Y:S02]  /*8d90*/  IMAD R0, R2, -0x40, R0 ;  /* 0xffffffc002007824 */ /* 0x000fe400078e0200 */
[----:B------:R-:W-:Y:S01]  /*8da0*/  IMAD.SHL.U32 R2, R22, 0x80, RZ ;  /* 0x0000008016027824 */ /* 0x000fe200078e00ff */
[----:B------:R-:W-:Y:S01]  /*8db0*/  LOP3.LUT R3, R3, 0x40, R4, 0xe2, !PT ;  /* 0x0000004003037812 */ /* 0x000fe200078ee204 */
[----:B------:R-:W-:Y:S01]  /*8dc0*/  IMAD R7, R7, -0x2, R6 ;  /* 0xfffffffe07077824 */ /* 0x000fe200078e0206 */
[----:B------:R-:W-:-:S02]  /*8dd0*/  SHF.R.S32.HI R6, RZ, 0x1f, R23 ;  /* 0x0000001fff067819 */ /* 0x000fc40000011417 */
[C---:B------:R-:W-:Y:S01]  /*8de0*/  IADD3 R0, -R2.reuse, UR4, R0 ;  /* 0x0000000402007c10 */ /* 0x040fe2000fffe100 */
[----:B------:R-:W-:Y:S01]  /*8df0*/  IMAD.IADD R7, R7, 0x1, -R10 ;  /* 0x0000000107077824 */ /* 0x000fe200078e0a0a */
[----:B------:R-:W-:Y:S01]  /*8e00*/  ISETP.GE.OR P0, PT, R2, UR4, P0 ;  /* 0x0000000402007c0c */ /* 0x000fe20008706670 */
[----:B------:R-:W-:Y:S01]  /*8e10*/  USHF.R.U32.HI UR4, URZ, 0x1, UR39 ;  /* 0x000000013f047899 */ /* 0x000fe20008011627 */
[----:B------:R-:W-:Y:S01]  /*8e20*/  LOP3.LUT R10, R10, 0x6, R11, 0xf8, !PT ;  /* 0x000000060a0a7812 */ /* 0x000fe200078ef80b */
[----:B------:R-:W-:Y:S01]  /*8e30*/  IMAD R2, R6, UR6, RZ ;  /* 0x0000000606027c24 */ /* 0x000fe2000f8e02ff */
[----:B------:R-:W-:Y:S01]  /*8e40*/  LOP3.LUT R22, R12, R3, R5, 0xfe, !PT ;  /* 0x000000030c167212 */ /* 0x000fe200078efe05 */
[----:B------:R-:W-:Y:S01]  /*8e50*/  ULOP3.LUT UR4, UR4, 0x1, URZ, 0xc0, !UPT ;  /* 0x0000000104047892 */ /* 0x000fe2000f8ec03f */
[----:B------:R-:W-:Y:S01]  /*8e60*/  SHF.R.S32.HI R11, RZ, 0x1f, R10 ;  /* 0x0000001fff0b7819 */ /* 0x000fe2000001140a */
[----:B------:R-:W-:Y:S01]  /*8e70*/  IMAD R4, R23, UR7, R2 ;  /* 0x0000000717047c24 */ /* 0x000fe2000f8e0202 */
[----:B------:R-:W-:-:S02]  /*8e80*/  ULOP3.LUT UR39, UR39, 0x1, URZ, 0xc0, !UPT ;  /* 0x0000000127277892 */ /* 0x000fc4000f8ec03f */
[----:B------:R-:W-:Y:S01]  /*8e90*/  UISETP.NE.U32.AND UP1, UPT, UR4, 0x1, UPT ;  /* 0x000000010400788c */ /* 0x000fe2000bf25070 */
[----:B------:R-:W-:-:S03]  /*8ea0*/  IMAD.WIDE.U32 R2, R23, UR6, R10 ;  /* 0x0000000617027c25 */ /* 0x000fc6000f8e000a */
[----:B------:R-:W-:Y:S02]  /*8eb0*/  UISETP.GT.U32.AND UP1, UPT, UR40, 0x1, !UP1 ;  /* 0x000000012800788c */ /* 0x000fe4000cf24070 */
[----:B------:R-:W-:Y:S02]  /*8ec0*/  IADD3 R3, R3, R4, RZ ;  /* 0x0000000403037210 */ /* 0x000fe40007ffe0ff */
[----:B------:R-:W-:-:S04]  /*8ed0*/  USEL UR4, URZ, 0x1, !UP1 ;  /* 0x000000013f047887 */ /* 0x000fc8000c800000 */
[----:B------:R-:W-:Y:S01]  /*8ee0*/  ULOP3.LUT UR38, UR4, UR38, UR5, 0x96, !UPT ;  /* 0x0000002604267292 */ /* 0x000fe2000f8e9605 */
[----:B------:R-:W-:Y:S11]  /*8ef0*/  @P0 BRA `(.L_x_28) ;  /* 0x000000e000900947 */ /* 0x000ff60003800000 */
[----:B------:R-:W0:Y:S01]  /*8f00*/  LDC.64 R8, c[0x0][0x5c8] ;  /* 0x00017200ff087b82 */ /* 0x000e220000000a00 */
[----:B------:R-:W-:Y:S01]  /*8f10*/  ISETP.NE.AND P0, PT, R18, RZ, PT ;  /* 0x000000ff1200720c */ /* 0x000fe20003f05270 */
[----:B------:R-:W-:Y:S01]  /*8f20*/  ULDC.64 UR4, c[0x0][0x5c0] ;  /* 0x0001700000047ab9 */ /* 0x000fe20000000a00 */
[----:B------:R-:W-:Y:S01]  /*8f30*/  BSSY B0, `(.L_x_28) ;  /* 0x0000e20000007945 */ /* 0x000fe20003800000 */
[-C--:B0-----:R-:W-:Y:S02]  /*8f40*/  IMAD R4, R13, R8.reuse, RZ ;  /* 0x000000080d047224 */ /* 0x081fe400078e02ff */
[----:B------:R-:W-:-:S04]  /*8f50*/  IMAD.WIDE.U32 R2, R22, R8, R2 ;  /* 0x0000000816027225 */ /* 0x000fc800078e0002 */
[----:B------:R-:W-:Y:S01]  /*8f60*/  IMAD R4, R22, R9, R4 ;  /* 0x0000000916047224 */ /* 0x000fe200078e0204 */
[----:B------:R-:W-:-:S03]  /*8f70*/  IADD3 R2, P1, R2, UR4, RZ ;  /* 0x0000000402027c10 */ /* 0x000fc6000ff3e0ff */
[----:B------:R-:W-:-:S05]  /*8f80*/  IMAD.IADD R4, R3, 0x1, R4 ;  /* 0x0000000103047824 */ /* 0x000fca00078e0204 */
[----:B------:R-:W-:Y:S02]  /*8f90*/  IADD3.X R3, R4, UR5, RZ, P1, !PT ;  /* 0x0000000504037c10 */ /* 0x000fe40008ffe4ff */
[----:B------:R-:W-:-:S04]  /*8fa0*/  LEA R4, P1, R8, R2, 0x3 ;  /* 0x0000000208047211 */ /* 0x000fc800078218ff */
[----:B------:R-:W-:Y:S01]  /*8fb0*/  LEA.HI.X R5, R8, R3, R9, 0x3, P1 ;  /* 0x0000000308057211 */ /* 0x000fe200008f1c09 */
[----:B------:R-:W-:Y:S08]  /*8fc0*/  @!P0 BRA `(.L_x_29) ;  /* 0x000000a000588947 */ /* 0x000ff00003800000 */
[----:B------:R-:W0:Y:S01]  /*8fd0*/  LDC.64 R8, c[0x0][0x5b0] ;  /* 0x00016c00ff087b82 */ /* 0x000e220000000a00 */
[----:B------:R-:W-:Y:S01]  /*8fe0*/  ULDC.64 UR4, c[0x0][0x5b8] ;  /* 0x00016e0000047ab9 */ /* 0x000fe20000000a00 */
[----:B------:R-:W-:Y:S01]  /*8ff0*/  ISETP.GE.AND P3, PT, R7, 0x1, PT ;  /* 0x000000010700780c */ /* 0x000fe20003f66270 */
[----:B------:R-:W-:Y:S01]  /*9000*/  IMAD R12, R6, UR4, RZ ;  /* 0x00000004060c7c24 */ /* 0x000fe2000f8e02ff */
[----:B------:R-:W-:Y:S01]  /*9010*/  BSSY B1, `(.L_x_30) ;  /* 0x000000e000017945 */ /* 0x000fe20003800000 */
[C---:B------:R-:W-:Y:S01]  /*9020*/  IMAD.WIDE.U32 R20, R23.reuse, UR4, R10 ;  /* 0x0000000417147c25 */ /* 0x040fe2000f8e000a */
[----:B------:R-:W-:Y:S02]  /*9030*/  ISETP.LT.OR P1, PT, R0, 0x1, !P3 ;  /* 0x000000010000780c */ /* 0x000fe40005f21670 */
[----:B------:R-:W1:Y:S01]  /*9040*/  LDC.64 R14, c[0x0][0x5a8] ;  /* 0x00016a00ff0e7b82 */ /* 0x000e620000000a00 */
[----:B------:R-:W-:Y:S02]  /*9050*/  IMAD R12, R23, UR5, R12 ;  /* 0x00000005170c7c24 */ /* 0x000fe4000f8e020c */
[----:B0-----:R-:W-:-:S02]  /*9060*/  IMAD R23, R13, R8, RZ ;  /* 0x000000080d177224 */ /* 0x001fc400078e02ff */
[----:B------:R-:W-:Y:S01]  /*9070*/  IMAD.IADD R13, R21, 0x1, R12 ;  /* 0x00000001150d7824 */ /* 0x000fe200078e020c */
[----:B------:R-:W-:Y:S01]  /*9080*/  MOV R12, R20 ;  /* 0x00000014000c7202 */ /* 0x000fe20000000f00 */
[----:B------:R-:W-:-:S04]  /*9090*/  IMAD R23, R22, R9, R23 ;  /* 0x0000000916177224 */ /* 0x000fc800078e0217 */
[----:B------:R-:W-:-:S03]  /*90a0*/  IMAD.WIDE.U32 R10, R22, R8, R12 ;  /* 0x00000008160a7225 */ /* 0x000fc600078e000c */
[----:B-1----:R-:W-:-:S04]  /*90b0*/  IADD3 R10, P0, R10, R14, RZ ;  /* 0x0000000e0a0a7210 */ /* 0x002fc80007f1e0ff */
[----:B------:R-:W-:Y:S01]  /*90c0*/  IADD3.X R11, R15, R11, R23, P0, !PT ;  /* 0x0000000b0f0b7210 */ /* 0x000fe200007fe417 */
[----:B------:R-:W-:Y:S08]  /*90d0*/  @P1 BRA `(.L_x_31) ;  /* 0x0000000000041947 */ /* 0x000ff00003800000 */
[----:B------:R0:W5:Y:S02]  /*90e0*/  LDG.E.U8 R16, desc[UR36][R10.64] ;  /* 0x000000240a107981 */ /* 0x000164000c1e1100 */
.L_x_31:
[----:B------:R-:W-:Y:S05]  /*90f0*/  BSYNC B1 ;  /* 0x0000000000017941 */ /* 0x000fea0003800000 */
.L_x_30:
[----:B------:R-:W2:Y:S01]  /*9100*/  LDL.LU R152, [R1] ;  /* 0x0000000001987983 */ /* 0x000ea20000300800 */
[----:B-----5:R-:W-:Y:S01]  /*9110*/  LOP3.LUT R6, R16, 0xffff, RZ, 0xc0, !PT ;  /* 0x0000ffff10067812 */ /* 0x020fe200078ec0ff */
[----:B------:R-:W-:Y:S01]  /*9120*/  BSSY B1, `(.L_x_32) ;  /* 0x000000b000017945 */ /* 0x000fe20003800000 */
[----:B------:R-:W-:Y:S02]  /*9130*/  ISETP.GE.AND P2, PT, R7, 0x2, PT ;  /* 0x000000020700780c */ /* 0x000fe40003f46270 */
[----:B------:R-:W-:Y:S02]  /*9140*/  PRMT R6, R6, 0x8880, RZ ;  /* 0x0000888006067816 */ /* 0x000fe400000000ff */
[----:B------:R-:W-:-:S03]  /*9150*/  ISETP.LT.OR P0, PT, R0, 0x1, !P2 ;  /* 0x000000010000780c */ /* 0x000fc60005701670 */
[----:B------:R-:W-:-:S04]  /*9160*/  IMAD R6, R6, R18, RZ ;  /* 0x0000001206067224 */ /* 0x000fc800078e02ff */
[----:B--2---:R-:W-:-:S05]  /*9170*/  @!P1 IMAD R152, R152, R17, R6 ;  /* 0x0000001198989224 */ /* 0x004fca00078e0206 */
[----:B------:R1:W-:Y:S01]  /*9180*/  @!P1 STG.E.U8 desc[UR36][R2.64], R152 ;  /* 0x0000009802009986 */ /* 0x0003e2000c101124 */
[----:B------:R-:W-:Y:S05]  /*9190*/  @P0 BRA `(.L_x_33) ;  /* 0x00000000000c0947 */ /* 0x000fea0003800000 */
[----:B------:R-:W2:Y:S02]  /*91a0*/  LDG.E.U8 R16, desc[UR36][R10.64+0x1] ;  /* 0x000001240a107981 */ /* 0x000ea4000c1e1100 */
[----:B--2---:R-:W-:-:S05]  /*91b0*/  PRMT R6, R16, 0x8880, RZ ;  /* 0x0000888010067816 */ /* 0x004fca00000000ff */
[----:B------:R-:W-:-:S07]  /*91c0*/  IMAD R6, R6, R18, RZ ;  /* 0x0000001206067224 */ /* 0x000fce00078e02ff */
.L_x_33:
[----:B------:R-:W-:Y:S05]  /*91d0*/  BSYNC B1 ;  /* 0x0000000000017941 */ /* 0x000fea0003800000 */
.L_x_32:
[----:B-1----:R-:W2:Y:S01]  /*91e0*/  LDL.LU R152, [R1+0x4] ;  /* 0x0000040001987983 */ /* 0x002ea20000300800 */
[----:B------:R-:W-:Y:S01]  /*91f0*/  SHF.L.U64.HI R153, R8, 0x3, R9 ;  /* 0x0000000308997819 */ /* 0x000fe20000010209 */
[----:B------:R-:W-:Y:S01]  /*9200*/  BSSY B1, `(.L_x_34) ;  /* 0x0000012000017945 */ /* 0x000fe20003800000 */
[C---:B------:R-:W-:Y:S02]  /*9210*/  ISETP.LT.OR P3, PT, R0.reuse, 0x9, !P3 ;  /* 0x000000090000780c */ /* 0x040fe40005f61670 */
[----:B------:R-:W-:Y:S01]  /*9220*/  ISETP.LT.OR P2, PT, R0, 0x9, !P2 ;  /* 0x000000090000780c */ /* 0x000fe20005741670 */
[----:B--2---:R-:W-:Y:S02]  /*9230*/  @!P0 IMAD R12, R152, R17, R6 ;  /* 0x00000011980c8224 */ /* 0x004fe400078e0206 */
[----:B------:R-:W-:-:S03]  /*9240*/  IMAD.SHL.U32 R152, R8, 0x8, RZ ;  /* 0x0000000808987824 */ /* 0x000fc600078e00ff */
[----:B------:R1:W-:Y:S01]  /*9250*/  @!P0 STG.E.U8 desc[UR36][R2.64+0x1], R12 ;  /* 0x0000010c02008986 */ /* 0x0003e2000c101124 */
[----:B------:R-:W-:-:S04]  /*9260*/  IMAD.WIDE.U32 R8, R22, R8, R152 ;  /* 0x0000000816087225 */ /* 0x000fc800078e0098 */
[----:B------:R-:W-:Y:S01]  /*9270*/  IMAD.IADD R9, R23, 0x1, R9 ;  /* 0x0000000117097824 */ /* 0x000fe200078e0209 */
[----:B------:R-:W-:-:S04]  /*9280*/  IADD3 R8, P0, P1, R20, R14, R8 ;  /* 0x0000000e14087210 */ /* 0x000fc8000791e008 */
[----:B------:R-:W-:Y:S02]  /*9290*/  IADD3.X R9, R13, R15, R9, P0, P1 ;  /* 0x0000000f0d097210 */ /* 0x000fe400007e2409 */
[C---:B------:R-:W-:Y:S02]  /*92a0*/  ISETP.GE.AND P1, PT, R7.reuse, 0x9, PT ;  /* 0x000000090700780c */ /* 0x040fe40003f26270 */
[----:B------:R-:W-:Y:S02]  /*92b0*/  ISETP.GE.AND P0, PT, R7, 0xa, PT ;  /* 0x0000000a0700780c */ /* 0x000fe40003f06270 */
[C---:B------:R-:W-:Y:S02]  /*92c0*/  ISETP.LT.OR P4, PT, R0.reuse, 0x1, !P1 ;  /* 0x000000010000780c */ /* 0x040fe40004f81670 */
[----:B------:R-:W-:Y:S01]  /*92d0*/  ISETP.LT.OR P5, PT, R0, 0x1, !P0 ;  /* 0x000000010000780c */ /* 0x000fe200047a1670 */
[----:B-1----:R-:W-:-:S12]  /*92e0*/  @P3 BRA `(.L_x_35) ;  /* 0x00000000000c3947 */ /* 0x002fd80003800000 */
[----:B------:R-:W2:Y:S02]  /*92f0*/  LDG.E.U8 R16, desc[UR36][R8.64] ;  /* 0x0000002408107981 */ /* 0x000ea4000c1e1100 */
[----:B--2---:R-:W-:-:S05]  /*9300*/  PRMT R6, R16, 0x8880, RZ ;  /* 0x0000888010067816 */ /* 0x004fca00000000ff */
[----:B------:R-:W-:-:S07]  /*9310*/  IMAD R6, R6, R18, RZ ;  /* 0x0000001206067224 */ /* 0x000fce00078e02ff */
.L_x_35:
[----:B------:R-:W-:Y:S05]  /*9320*/  BSYNC B1 ;  /* 0x0000000000017941 */ /* 0x000fea0003800000 */
.L_x_34:
[----:B------:R-:W2:Y:S01]  /*9330*/  LDL.LU R12, [R1+0x8] ;  /* 0x00000800010c7983 */ /* 0x000ea20000300800 */
[----:B------:R-:W-:Y:S01]  /*9340*/  BSSY B1, `(.L_x_36) ;  /* 0x0000007000017945 */ /* 0x000fe20003800000 */
[----:B--2---:R-:W-:-:S05]  /*9350*/  @!P3 IMAD R12, R12, R17, R6 ;  /* 0x000000110c0cb224 */ /* 0x004fca00078e0206 */
[----:B------:R1:W-:Y:S01]  /*9360*/  @!P3 STG.E.U8 desc[UR36][R4.64], R12 ;  /* 0x0000000c0400b986 */ /* 0x0003e2000c101124 */
[----:B------:R-:W-:Y:S05]  /*9370*/  @P2 BRA `(.L_x_37) ;  /* 0x00000000000c2947 */ /* 0x000fea0003800000 */
[----:B------:R-:W2:Y:S02]  /*9380*/  LDG.E.U8 R16, desc[UR36][R8.64+0x1] ;  /* 0x0000012408107981 */ /* 0x000ea4000c1e1100 */
[----:B--2---:R-:W-:-:S05]  /*9390*/  PRMT R6, R16, 0x8880, RZ ;  /* 0x0000888010067816 */ /* 0x004fca00000000ff */
[----:B------:R-:W-:-:S07]  /*93a0*/  IMAD R6, R6, R18, RZ ;  /* 0x0000001206067224 */ /* 0x000fce00078e02ff */
.L_x_37:
[----:B------:R-:W-:Y:S05]  /*93b0*/  BSYNC B1 ;  /* 0x0000000000017941 */ /* 0x000fea0003800000 */
.L_x_36:
[----:B-1----:R-:W2:Y:S01]  /*93c0*/  LDL.LU R12, [R1+0xc] ;  /* 0x00000c00010c7983 */ /* 0x002ea20000300800 */
[----:B------:R-:W-:Y:S01]  /*93d0*/  BSSY B1, `(.L_x_38) ;  /* 0x0000007000017945 */ /* 0x000fe20003800000 */
[----:B--2---:R-:W-:-:S05]  /*93e0*/  @!P2 IMAD R12, R12, R17, R6 ;  /* 0x000000110c0ca224 */ /* 0x004fca00078e0206 */
[----:B------:R1:W-:Y:S01]  /*93f0*/  @!P2 STG.E.U8 desc[UR36][R4.64+0x1], R12 ;  /* 0x0000010c0400a986 */ /* 0x0003e2000c101124 */
[----:B------:R-:W-:Y:S05]  /*9400*/  @P4 BRA `(.L_x_39) ;  /* 0x00000000000c4947 */ /* 0x000fea0003800000 */
[----:B------:R-:W2:Y:S02]  /*9410*/  LDG.E.U8 R16, desc[UR36][R10.64+0x8] ;  /* 0x000008240a107981 */ /* 0x000ea4000c1e1100 */
[----:B--2---:R-:W-:-:S05]  /*9420*/  PRMT R6, R16, 0x8880, RZ ;  /* 0x0000888010067816 */ /* 0x004fca00000000ff */
[----:B------:R-:W-:-:S07]  /*9430*/  IMAD R6, R6, R18, RZ ;  /* 0x0000001206067224 */ /* 0x000fce00078e02ff */
.L_x_39:
[----:B------:R-:W-:Y:S05]  /*9440*/  BSYNC B1 ;  /* 0x0000000000017941 */ /* 0x000fea0003800000 */
.L_x_38:
        /* <DEDUP_REMOVED lines=8> */
.L_x_41:
[----:B------:R-:W-:Y:S05]  /*94d0*/  BSYNC B1 ;  /* 0x0000000000017941 */ /* 0x000fea0003800000 */
.L_x_40:
[----:B-1----:R-:W2:Y:S01]  /*94e0*/  LDL.LU R12, [R1+0x14] ;  /* 0x00001400010c7983 */ /* 0x002ea20000300800 */
[C---:B------:R-:W-:Y:S01]  /*94f0*/  ISETP.LT.OR P1, PT, R0.reuse, 0x9, !P1 ;  /* 0x000000090000780c */ /* 0x040fe20004f21670 */
[----:B------:R-:W-:Y:S01]  /*9500*/  BSSY B1, `(.L_x_42) ;  /* 0x000000c000017945 */ /* 0x000fe20003800000 */
[C---:B------:R-:W-:Y:S02]  /*9510*/  ISETP.GE.AND P3, PT, R7.reuse, 0x11, PT ;  /* 0x000000110700780c */ /* 0x040fe40003f66270 */
[----:B------:R-:W-:Y:S02]  /*9520*/  ISETP.GE.AND P2, PT, R7, 0x12, PT ;  /* 0x000000120700780c */ /* 0x000fe40003f46270 */
[C---:B------:R-:W-:Y:S02]  /*9530*/  ISETP.LT.OR P0, PT, R0.reuse, 0x9, !P0 ;  /* 0x000000090000780c */ /* 0x040fe40004701670 */
[----:B------:R-:W-:Y:S01]  /*9540*/  ISETP.LT.OR P4, PT, R0, 0x1, !P3 ;  /* 0x000000010000780c */ /* 0x000fe20005f81670 */
[----:B--2---:R-:W-:-:S05]  /*9550*/  @!P5 IMAD R12, R12, R17, R6 ;  /* 0x000000110c0cd224 */ /* 0x004fca00078e0206 */
[----:B------:R1:W-:Y:S01]  /*9560*/  @!P5 STG.E.U8 desc[UR36][R2.64+0x9], R12 ;  /* 0x0000090c0200d986 */ /* 0x0003e2000c101124 */
[----:B------:R-:W-:Y:S01]  /*9570*/  ISETP.LT.OR P5, PT, R0, 0x1, !P2 ;  /* 0x000000010000780c */ /* 0x000fe200057a1670 */
[----:B------:R-:W-:-:S12]  /*9580*/  @P1 BRA `(.L_x_43) ;  /* 0x00000000000c1947 */ /* 0x000fd80003800000 */
[----:B------:R-:W2:Y:S02]  /*9590*/  LDG.E.U8 R16, desc[UR36][R8.64+0x8] ;  /* 0x0000082408107981 */ /* 0x000ea4000c1e1100 */
[----:B--2---:R-:W-:-:S05]  /*95a0*/  PRMT R6, R16, 0x8880, RZ ;  /* 0x0000888010067816 */ /* 0x004fca00000000ff */
[----:B------:R-:W-:-:S07]  /*95b0*/  IMAD R6, R6, R18, RZ ;  /* 0x0000001206067224 */ /* 0x000fce00078e02ff */
.L_x_43:
[----:B------:R-:W-:Y:S05]  /*95c0*/  BSYNC B1 ;  /* 0x0000000000017941 */ /* 0x000fea0003800000 */
.L_x_42:
        /* <DEDUP_REMOVED lines=8> */
.L_x_45:
[----:B------:R-:W-:Y:S05]  /*9650*/  BSYNC B1 ;  /* 0x0000000000017941 */ /* 0x000fea0003800000 */
.L_x_44:
        /* <DEDUP_REMOVED lines=8> */
.L_x_47:
[----:B------:R-:W-:Y:S05]  /*96e0*/  BSYNC B1 ;  /* 0x0000000000017941 */ /* 0x000fea0003800000 */
.L_x_46:
        /* <DEDUP_REMOVED lines=8> */
.L_x_49:
[----:B------:R-:W-:Y:S05]  /*9770*/  BSYNC B1 ;  /* 0x0000000000017941 */ /* 0x000fea0003800000 */
.L_x_48:
        /* <DEDUP_REMOVED lines=14> */
.L_x_51:
[----:B------:R-:W-:Y:S05]  /*9860*/  BSYNC B1 ;  /* 0x0000000000017941 */ /* 0x000fea0003800000 */
.L_x_50:
        /* <DEDUP_REMOVED lines=8> */
.L_x_53:
[----:B------:R-:W-:Y:S05]  /*98f0*/  BSYNC B1 ;  /* 0x0000000000017941 */ /* 0x000fea0003800000 */
.L_x_52:
        /* <DEDUP_REMOVED lines=8> */
.L_x_55:
[----:B------:R-:W-:Y:S05]  /*9980*/  BSYNC B1 ;  /* 0x0000000000017941 */ /* 0x000fea0003800000 */
.L_x_54:
        /* <DEDUP_REMOVED lines=8> */
.L_x_57:
[----:B------:R-:W-:Y:S05]  /*9a10*/  BSYNC B1 ;  /* 0x0000000000017941 */ /* 0x000fea0003800000 */
.L_x_56:
        /* <DEDUP_REMOVED lines=14> */
.L_x_59:
[----:B------:R-:W-:Y:S05]  /*9b00*/  BSYNC B1 ;  /* 0x0000000000017941 */ /* 0x000fea0003800000 */
.L_x_58:
        /* <DEDUP_REMOVED lines=8> */
.L_x_61:
[----:B------:R-:W-:Y:S05]  /*9b90*/  BSYNC B1 ;  /* 0x0000000000017941 */ /* 0x000fea0003800000 */
.L_x_60:
        /* <DEDUP_REMOVED lines=8> */
.L_x_63:
[----:B------:R-:W-:Y:S05]  /*9c20*/  BSYNC B1 ;  /* 0x0000000000017941 */ /* 0x000fea0003800000 */
.L_x_62:
        /* <DEDUP_REMOVED lines=8> */
.L_x_65:
[----:B------:R-:W-:Y:S05]  /*9cb0*/  BSYNC B1 ;  /* 0x0000000000017941 */ /* 0x000fea0003800000 */
.L_x_64:
        /* <DEDUP_REMOVED lines=14> */
.L_x_67:
[----:B------:R-:W-:Y:S05]  /*9da0*/  BSYNC B1 ;  /* 0x0000000000017941 */ /* 0x000fea0003800000 */
.L_x_66:
        /* <DEDUP_REMOVED lines=8> */
.L_x_69:
[----:B------:R-:W-:Y:S05]  /*9e30*/  BSYNC B1 ;  /* 0x0000000000017941 */ /* 0x000fea0003800000 */
.L_x_68:
        /* <DEDUP_REMOVED lines=8> */
.L_x_71:
[----:B------:R-:W-:Y:S05]  /*9ec0*/  BSYNC B1 ;  /* 0x0000000000017941 */ /* 0x000fea0003800000 */
.L_x_70:
        /* <DEDUP_REMOVED lines=8> */
.L_x_73:
[----:B------:R-:W-:Y:S05]  /*9f50*/  BSYNC B1 ;  /* 0x0000000000017941 */ /* 0x000fea0003800000 */
.L_x_72:
        /* <DEDUP_REMOVED lines=14> */
.L_x_75:
[----:B------:R-:W-:Y:S05]  /*a040*/  BSYNC B1 ;  /* 0x0000000000017941 */ /* 0x000fea0003800000 */
.L_x_74:
        /* <DEDUP_REMOVED lines=8> */
.L_x_77:
[----:B------:R-:W-:Y:S05]  /*a0d0*/  BSYNC B1 ;  /* 0x0000000000017941 */ /* 0x000fea0003800000 */
.L_x_76:
        /* <DEDUP_REMOVED lines=8> */
.L_x_79:
[----:B------:R-:W-:Y:S05]  /*a160*/  BSYNC B1 ;  /* 0x0000000000017941 */ /* 0x000fea0003800000 */
.L_x_78:
        /* <DEDUP_REMOVED lines=8> */
.L_x_81:
[----:B------:R-:W-:Y:S05]  /*a1f0*/  BSYNC B1 ;  /* 0x0000000000017941 */ /* 0x000fea0003800000 */
.L_x_80:
        /* <DEDUP_REMOVED lines=14> */
.L_x_83:
[----:B------:R-:W-:Y:S05]  /*a2e0*/  BSYNC B1 ;  /* 0x0000000000017941 */ /* 0x000fea0003800000 */
.L_x_82:
        /* <DEDUP_REMOVED lines=8> */
.L_x_85:
[----:B------:R-:W-:Y:S05]  /*a370*/  BSYNC B1 ;  /* 0x0000000000017941 */ /* 0x000fea0003800000 */
.L_x_84:
        /* <DEDUP_REMOVED lines=8> */
.L_x_87:
[----:B------:R-:W-:Y:S05]  /*a400*/  BSYNC B1 ;  /* 0x0000000000017941 */ /* 0x000fea0003800000 */
.L_x_86:
        /* <DEDUP_REMOVED lines=8> */
.L_x_89:
[----:B------:R-:W-:Y:S05]  /*a490*/  BSYNC B1 ;  /* 0x0000000000017941 */ /* 0x000fea0003800000 */
.L_x_88:
        /* <DEDUP_REMOVED lines=14> */
.L_x_91:
[----:B------:R-:W-:Y:S05]  /*a580*/  BSYNC B1 ;  /* 0x0000000000017941 */ /* 0x000fea0003800000 */
.L_x_90:
        /* <DEDUP_REMOVED lines=8> */
.L_x_93:
[----:B------:R-:W-:Y:S05]  /*a610*/  BSYNC B1 ;  /* 0x0000000000017941 */ /* 0x000fea0003800000 */
.L_x_92:
        /* <DEDUP_REMOVED lines=8> */
.L_x_95:
[----:B------:R-:W-:Y:S05]  /*a6a0*/  BSYNC B1 ;  /* 0x0000000000017941 */ /* 0x000fea0003800000 */
.L_x_94:
        /* <DEDUP_REMOVED lines=8> */
.L_x_97:
[----:B------:R-:W-:Y:S05]  /*a730*/  BSYNC B1 ;  /* 0x0000000000017941 */ /* 0x000fea0003800000 */
.L_x_96:
        /* <DEDUP_REMOVED lines=14> */
.L_x_99:
[----:B------:R-:W-:Y:S05]  /*a820*/  BSYNC B1 ;  /* 0x0000000000017941 */ /* 0x000fea0003800000 */
.L_x_98:
        /* <DEDUP_REMOVED lines=8> */
.L_x_101:
[----:B------:R-:W-:Y:S05]  /*a8b0*/  BSYNC B1 ;  /* 0x0000000000017941 */ /* 0x000fea0003800000 */
.L_x_100:
        /* <DEDUP_REMOVED lines=8> */
.L_x_103:
[----:B------:R-:W-:Y:S05]  /*a940*/  BSYNC B1 ;  /* 0x0000000000017941 */ /* 0x000fea0003800000 */
.L_x_102:
        /* <DEDUP_REMOVED lines=8> */
.L_x_105:
[----:B------:R-:W-:Y:S05]  /*a9d0*/  BSYNC B1 ;  /* 0x0000000000017941 */ /* 0x000fea0003800000 */
.L_x_104:
        /* <DEDUP_REMOVED lines=14> */
.L_x_107:
[----:B------:R-:W-:Y:S05]  /*aac0*/  BSYNC B1 ;  /* 0x0000000000017941 */ /* 0x000fea0003800000 */
.L_x_106:
        /* <DEDUP_REMOVED lines=8> */
.L_x_109:
[----:B------:R-:W-:Y:S05]  /*ab50*/  BSYNC B1 ;  /* 0x0000000000017941 */ /* 0x000fea0003800000 */
.L_x_108:
[----:B-1----:R-:W2:Y:S01]  /*ab60*/  LDL.LU R12, [R1+0x9c] ;  /* 0x00009c00010c7983 */ /* 0x002ea20000300800 */
[----:B------:R-:W-:Y:S01]  /*ab70*/  BSSY B1, `(.L_x_110) ;  /* 0x0000007000017945 */ /* 0x000fe20003800000 */
[----:B--2---:R-:W-:-:S05]  /*ab80*/  @!P0 IMAD R13, R12, R17, R6 ;  /* 0x000000110c0d8224 */ /* 0x004fca00078e0206 */
[----:B------:R1:W-:Y:S01]  /*ab90*/  @!P0 STG.E.U8 desc[UR36][R4.64+0x49], R13 ;  /* 0x0000490d04008986 */ /* 0x0003e2000c101124 */
[----:B------:R-:W-:Y:S05]  /*aba0*/  @P5 BRA `(.L_x_111) ;  /* 0x00000000000c5947 */ /* 0x000fea0003800000 */
[----:B------:R-:W1:Y:S02]  /*abb0*/  LDG.E.U8 R16, desc[UR36][R10.64+0x50] ;  /* 0x000050240a107981 */ /* 0x000e64000c1e1100 */
[----:B-1----:R-:W-:-:S05]  /*abc0*/  PRMT R13, R16, 0x8880, RZ ;  /* 0x00008880100d7816 */ /* 0x002fca00000000ff */
[----:B------:R-:W-:-:S07]  /*abd0*/  IMAD R6, R13, R18, RZ ;  /* 0x000000120d067224 */ /* 0x000fce00078e02ff */
.L_x_111:
[----:B------:R-:W-:Y:S05]  /*abe0*/  BSYNC B1 ;  /* 0x0000000000017941 */ /* 0x000fea0003800000 */
.L_x_110:
[----:B------:R-:W1:Y:S01]  /*abf0*/  LDL.LU R12, [R1+0xa0] ;  /* 0x0000a000010c7983 */ /* 0x000e620000300800 */
[----:B------:R-:W-:Y:S01]  /*ac00*/  BSSY B1, `(.L_x_112) ;  /* 0x0000007000017945 */ /* 0x000fe20003800000 */
[----:B-1----:R-:W-:-:S05]  /*ac10*/  @!P5 IMAD R13, R12, R17, R6 ;  /* 0x000000110c0dd224 */ /* 0x002fca00078e0206 */
[----:B------:R1:W-:Y:S01]  /*ac20*/  @!P5 STG.E.U8 desc[UR36][R2.64+0x50], R13 ;  /* 0x0000500d0200d986 */ /* 0x0003e2000c101124 */
[----:B------:R-:W-:Y:S05]  /*ac30*/  @P4 BRA `(.L_x_113) ;  /* 0x00000000000c4947 */ /* 0x000fea0003800000 */
[----:B------:R-:W1:Y:S02]  /*ac40*/  LDG.E.U8 R16, desc[UR36][R10.64+0x51] ;  /* 0x000051240a107981 */ /* 0x000e64000c1e1100 */
[----:B-1----:R-:W-:-:S05]  /*ac50*/  PRMT R13, R16, 0x8880, RZ ;  /* 0x00008880100d7816 */ /* 0x002fca00000000ff */
[----:B------:R-:W-:-:S07]  /*ac60*/  IMAD R6, R13, R18, RZ ;  /* 0x000000120d067224 */ /* 0x000fce00078e02ff */
.L_x_113:
[----:B------:R-:W-:Y:S05]  /*ac70*/  BSYNC B1 ;  /* 0x0000000000017941 */ /* 0x000fea0003800000 */
.L_x_112:
[----:B------:R-:W1:Y:S01]  /*ac80*/  LDL.LU R12, [R1+0xa4] ;  /* 0x0000a400010c7983 */ /* 0x000e620000300800 */
[C---:B------:R-:W-:Y:S01]  /*ac90*/  ISETP.LT.OR P3, PT, R0.reuse, 0x9, !P3 ;  /* 0x000000090000780c */ /* 0x040fe20005f61670 */
[----:B------:R-:W-:Y:S01]  /*aca0*/  BSSY B1, `(.L_x_114) ;  /* 0x000000c000017945 */ /* 0x000fe20003800000 */
[C---:B------:R-:W-:Y:S02]  /*acb0*/  ISETP.GE.AND P1, PT, R7.reuse, 0x59, PT ;  /* 0x000000590700780c */ /* 0x040fe40003f26270 */
[----:B------:R-:W-:Y:S02]  /*acc0*/  ISETP.GE.AND P0, PT, R7, 0x5a, PT ;  /* 0x0000005a0700780c */ /* 0x000fe40003f06270 */
[C---:B------:R-:W-:Y:S02]  /*acd0*/  ISETP.LT.OR P2, PT, R0.reuse, 0x9, !P2 ;  /* 0x000000090000780c */ /* 0x040fe40005741670 */
[----:B------:R-:W-:Y:S01]  /*ace0*/  ISETP.LT.OR P5, PT, R0, 0x1, !P1 ;  /* 0x000000010000780c */ /* 0x000fe20004fa1670 */
[----:B-1----:R-:W-:-:S05]  /*acf0*/  @!P4 IMAD R13, R12, R17, R6 ;  /* 0x000000110c0dc224 */ /* 0x002fca00078e0206 */
[----:B------:R1:W-:Y:S01]  /*ad00*/  @!P4 STG.E.U8 desc[UR36][R2.64+0x51], R13 ;  /* 0x0000510d0200c986 */ /* 0x0003e2000c101124 */
[----:B------:R-:W-:Y:S01]  /*ad10*/  ISETP.LT.OR P4, PT, R0, 0x1, !P0 ;  /* 0x000000010000780c */ /* 0x000fe20004781670 */
[----:B------:R-:W-:-:S12]  /*ad20*/  @P3 BRA `(.L_x_115) ;  /* 0x00000000000c3947 */ /* 0x000fd80003800000 */
[----:B------:R-:W1:Y:S02]  /*ad30*/  LDG.E.U8 R16, desc[UR36][R8.64+0x50] ;  /* 0x0000502408107981 */ /* 0x000e64000c1e1100 */
[----:B-1----:R-:W-:-:S05]  /*ad40*/  PRMT R13, R16, 0x8880, RZ ;  /* 0x00008880100d7816 */ /* 0x002fca00000000ff */
[----:B------:R-:W-:-:S07]  /*ad50*/  IMAD R6, R13, R18, RZ ;  /* 0x000000120d067224 */ /* 0x000fce00078e02ff */
.L_x_115:
[----:B------:R-:W-:Y:S05]  /*ad60*/  BSYNC B1 ;  /* 0x0000000000017941 */ /* 0x000fea0003800000 */
.L_x_114:
        /* <DEDUP_REMOVED lines=8> */
.L_x_117:
[----:B------:R-:W-:Y:S05]  /*adf0*/  BSYNC B1 ;  /* 0x0000000000017941 */ /* 0x000fea0003800000 */
.L_x_116:
        /* <DEDUP_REMOVED lines=8> */
.L_x_119:
[----:B------:R-:W-:Y:S05]  /*ae80*/  BSYNC B1 ;  /* 0x0000000000017941 */ /* 0x000fea0003800000 */
.L_x_118:
        /* <DEDUP_REMOVED lines=8> */
.L_x_121:
[----:B------:R-:W-:Y:S05]  /*af10*/  BSYNC B1 ;  /* 0x0000000000017941 */ /* 0x000fea0003800000 */
.L_x_120:
        /* <DEDUP_REMOVED lines=14> */
.L_x_123:
[----:B------:R-:W-:Y:S05]  /*b000*/  BSYNC B1 ;  /* 0x0000000000017941 */ /* 0x000fea0003800000 */
.L_x_122:
        /* <DEDUP_REMOVED lines=8> */
.L_x_125:
[----:B------:R-:W-:Y:S05]  /*b090*/  BSYNC B1 ;  /* 0x0000000000017941 */ /* 0x000fea0003800000 */
.L_x_124:
        /* <DEDUP_REMOVED lines=8> */
.L_x_127:
[----:B------:R-:W-:Y:S05]  /*b120*/  BSYNC B1 ;  /* 0x0000000000017941 */ /* 0x000fea0003800000 */
.L_x_126:
        /* <DEDUP_REMOVED lines=8> */
.L_x_129:
[----:B------:R-:W-:Y:S05]  /*b1b0*/  BSYNC B1 ;  /* 0x0000000000017941 */ /* 0x000fea0003800000 */
.L_x_128:
        /* <DEDUP_REMOVED lines=14> */
.L_x_131:
[----:B------:R-:W-:Y:S05]  /*b2a0*/  BSYNC B1 ;  /* 0x0000000000017941 */ /* 0x000fea0003800000 */
.L_x_130:
        /* <DEDUP_REMOVED lines=8> */
.L_x_133:
[----:B------:R-:W-:Y:S05]  /*b330*/  BSYNC B1 ;  /* 0x0000000000017941 */ /* 0x000fea0003800000 */
.L_x_132:
        /* <DEDUP_REMOVED lines=8> */
.L_x_135:
[----:B------:R-:W-:Y:S05]  /*b3c0*/  BSYNC B1 ;  /* 0x0000000000017941 */ /* 0x000fea0003800000 */
.L_x_134:
        /* <DEDUP_REMOVED lines=8> */
.L_x_137:
[----:B------:R-:W-:Y:S05]  /*b450*/  BSYNC B1 ;  /* 0x0000000000017941 */ /* 0x000fea0003800000 */
.L_x_136:
        /* <DEDUP_REMOVED lines=14> */
.L_x_139:
[----:B------:R-:W-:Y:S05]  /*b540*/  BSYNC B1 ;  /* 0x0000000000017941 */ /* 0x000fea0003800000 */
.L_x_138:
        /* <DEDUP_REMOVED lines=8> */
.L_x_141:
[----:B------:R-:W-:Y:S05]  /*b5d0*/  BSYNC B1 ;  /* 0x0000000000017941 */ /* 0x000fea0003800000 */
.L_x_140:
        /* <DEDUP_REMOVED lines=8> */
.L_x_143:
[----:B------:R-:W-:Y:S05]  /*b660*/  BSYNC B1 ;  /* 0x0000000000017941 */ /* 0x000fea0003800000 */
.L_x_142:
        /* <DEDUP_REMOVED lines=8> */
.L_x_145:
[----:B------:R-:W-:Y:S05]  /*b6f0*/  BSYNC B1 ;  /* 0x0000000000017941 */ /* 0x000fea0003800000 */
.L_x_144:
        /* <DEDUP_REMOVED lines=14> */
.L_x_147:
[----:B------:R-:W-:Y:S05]  /*b7e0*/  BSYNC B1 ;  /* 0x0000000000017941 */ /* 0x000fea0003800000 */
.L_x_146:
        /* <DEDUP_REMOVED lines=8> */
.L_x_149:
[----:B------:R-:W-:Y:S05]  /*b870*/  BSYNC B1 ;  /* 0x0000000000017941 */ /* 0x000fea0003800000 */
.L_x_148:
        /* <DEDUP_REMOVED lines=8> */
.L_x_151:
[----:B------:R-:W-:Y:S05]  /*b900*/  BSYNC B1 ;  /* 0x0000000000017941 */ /* 0x000fea0003800000 */
.L_x_150:
        /* <DEDUP_REMOVED lines=8> */
.L_x_153:
[----:B------:R-:W-:Y:S05]  /*b990*/  BSYNC B1 ;  /* 0x0000000000017941 */ /* 0x000fea0003800000 */
.L_x_152:
        /* <DEDUP_REMOVED lines=14> */
.L_x_155:
[----:B------:R-:W-:Y:S05]  /*ba80*/  BSYNC B1 ;  /* 0x0000000000017941 */ /* 0x000fea0003800000 */
.L_x_154:
        /* <DEDUP_REMOVED lines=8> */
.L_x_157:
[----:B------:R-:W-:Y:S05]  /*bb10*/  BSYNC B1 ;  /* 0x0000000000017941 */ /* 0x000fea0003800000 */
.L_x_156:
        /* <DEDUP_REMOVED lines=8> */
.L_x_159:
[----:B------:R-:W-:Y:S05]  /*bba0*/  BSYNC B1 ;  /* 0x0000000000017941 */ /* 0x000fea0003800000 */
.L_x_158:
        /* <DEDUP_REMOVED lines=8> */
.L_x_161:
[----:B------:R-:W-:Y:S05]  /*bc30*/  BSYNC B1 ;  /* 0x0000000000017941 */ /* 0x000fea0003800000 */
.L_x_160:
        /* <DEDUP_REMOVED lines=14> */
.L_x_163:
[----:B------:R-:W-:Y:S05]  /*bd20*/  BSYNC B1 ;  /* 0x0000000000017941 */ /* 0x000fea0003800000 */
.L_x_162:
        /* <DEDUP_REMOVED lines=8> */
.L_x_165:
[----:B------:R-:W-:Y:S05]  /*bdb0*/  BSYNC B1 ;  /* 0x0000000000017941 */ /* 0x000fea0003800000 */
.L_x_164:
        /* <DEDUP_REMOVED lines=8> */
.L_x_167:
[----:B------:R-:W-:Y:S05]  /*be40*/  BSYNC B1 ;  /* 0x0000000000017941 */ /* 0x000fea0003800000 */
.L_x_166:
        /* <DEDUP_REMOVED lines=8> */
.L_x_169:
[----:B------:R-:W-:Y:S05]  /*bed0*/  BSYNC B1 ;  /* 0x0000000000017941 */ /* 0x000fea0003800000 */
.L_x_168:
        /* <DEDUP_REMOVED lines=14> */
.L_x_171:
[----:B------:R-:W-:Y:S05]  /*bfc0*/  BSYNC B1 ;  /* 0x0000000000017941 */ /* 0x000fea0003800000 */
.L_x_170:
        /* <DEDUP_REMOVED lines=8> */
.L_x_173:
[----:B------:R-:W-:Y:S05]  /*c050*/  BSYNC B1 ;  /* 0x0000000000017941 */ /* 0x000fea0003800000 */
.L_x_172:
        /* <DEDUP_REMOVED lines=8> */
.L_x_175:
[----:B------:R-:W-:Y:S05]  /*c0e0*/  BSYNC B1 ;  /* 0x0000000000017941 */ /* 0x000fea0003800000 */
.L_x_174:
        /* <DEDUP_REMOVED lines=8> */
.L_x_177:
[----:B------:R-:W-:Y:S05]  /*c170*/  BSYNC B1 ;  /* 0x0000000000017941 */ /* 0x000fea0003800000 */
.L_x_176:
        /* <DEDUP_REMOVED lines=14> */
.L_x_179:
[----:B------:R-:W-:Y:S05]  /*c260*/  BSYNC B1 ;  /* 0x0000000000017941 */ /* 0x000fea0003800000 */
.L_x_178:
        /* <DEDUP_REMOVED lines=8> */
.L_x_181:
[----:B------:R-:W-:Y:S05]  /*c2f0*/  BSYNC B1 ;  /* 0x0000000000017941 */ /* 0x000fea0003800000 */
.L_x_180:
        /* <DEDUP_REMOVED lines=8> */
.L_x_183:
[----:B------:R-:W-:Y:S05]  /*c380*/  BSYNC B1 ;  /* 0x0000000000017941 */ /* 0x000fea0003800000 */
.L_x_182:
        /* <DEDUP_REMOVED lines=8> */
.L_x_185:
[----:B------:R-:W-:Y:S05]  /*c410*/  BSYNC B1 ;  /* 0x0000000000017941 */ /* 0x000fea0003800000 */
.L_x_184:
        /* <DEDUP_REMOVED lines=14> */
.L_x_187:
[----:B------:R-:W-:Y:S05]  /*c500*/  BSYNC B1 ;  /* 0x0000000000017941 */ /* 0x000fea0003800000 */
.L_x_186:
        /* <DEDUP_REMOVED lines=8> */
.L_x_189:
[----:B------:R-:W-:Y:S05]  /*c590*/  BSYNC B1 ;  /* 0x0000000000017941 */ /* 0x000fea0003800000 */
.L_x_188:
        /* <DEDUP_REMOVED lines=8> */
.L_x_191:
[----:B------:R-:W-:Y:S05]  /*c620*/  BSYNC B1 ;  /* 0x0000000000017941 */ /* 0x000fea0003800000 */
.L_x_190:
        /* <DEDUP_REMOVED lines=8> */
.L_x_193:
[----:B------:R-:W-:Y:S05]  /*c6b0*/  BSYNC B1 ;  /* 0x0000000000017941 */ /* 0x000fea0003800000 */
.L_x_192:
        /* <DEDUP_REMOVED lines=14> */
.L_x_195:
[----:B------:R-:W-:Y:S05]  /*c7a0*/  BSYNC B1 ;  /* 0x0000000000017941 */ /* 0x000fea0003800000 */
.L_x_194:
        /* <DEDUP_REMOVED lines=8> */
.L_x_197:
[----:B------:R-:W-:Y:S05]  /*c830*/  BSYNC B1 ;  /* 0x0000000000017941 */ /* 0x000fea0003800000 */
.L_x_196:
        /* <DEDUP_REMOVED lines=8> */
.L_x_199:
[----:B------:R-:W-:Y:S05]  /*c8c0*/  BSYNC B1 ;  /* 0x0000000000017941 */ /* 0x000fea0003800000 */
.L_x_198:
        /* <DEDUP_REMOVED lines=8> */
.L_x_201:
[----:B------:R-:W-:Y:S05]  /*c950*/  BSYNC B1 ;  /* 0x0000000000017941 */ /* 0x000fea0003800000 */
.L_x_200:
        /* <DEDUP_REMOVED lines=14> */
.L_x_203:
[----:B------:R-:W-:Y:S05]  /*ca40*/  BSYNC B1 ;  /* 0x0000000000017941 */ /* 0x000fea0003800000 */
.L_x_202:
        /* <DEDUP_REMOVED lines=8> */
.L_x_205:
[----:B------:R-:W-:Y:S05]  /*cad0*/  BSYNC B1 ;  /* 0x0000000000017941 */ /* 0x000fea0003800000 */
.L_x_204:
        /* <DEDUP_REMOVED lines=8> */
.L_x_207:
[----:B------:R-:W-:Y:S05]  /*cb60*/  BSYNC B1 ;  /* 0x0000000000017941 */ /* 0x000fea0003800000 */
.L_x_206:
        /* <DEDUP_REMOVED lines=8> */
.L_x_209:
[----:B------:R-:W-:Y:S05]  /*cbf0*/  BSYNC B1 ;  /* 0x0000000000017941 */ /* 0x000fea0003800000 */
.L_x_208:
        /* <DEDUP_REMOVED lines=14> */
.L_x_211:
[----:B------:R-:W-:Y:S05]  /*cce0*/  BSYNC B1 ;  /* 0x0000000000017941 */ /* 0x000fea0003800000 */
.L_x_210:
        /* <DEDUP_REMOVED lines=8> */
.L_x_213:
[----:B------:R-:W-:Y:S05]  /*cd70*/  BSYNC B1 ;  /* 0x0000000000017941 */ /* 0x000fea0003800000 */
.L_x_212:
        /* <DEDUP_REMOVED lines=8> */
.L_x_215:
[----:B------:R-:W-:Y:S05]  /*ce00*/  BSYNC B1 ;  /* 0x0000000000017941 */ /* 0x000fea0003800000 */
.L_x_214:
        /* <DEDUP_REMOVED lines=8> */
.L_x_217:
[----:B------:R-:W-:Y:S05]  /*ce90*/  BSYNC B1 ;  /* 0x0000000000017941 */ /* 0x000fea0003800000 */
.L_x_216:
        /* <DEDUP_REMOVED lines=14> */
.L_x_219:
[----:B------:R-:W-:Y:S05]  /*cf80*/  BSYNC B1 ;  /* 0x0000000000017941 */ /* 0x000fea0003800000 */
.L_x_218:
        /* <DEDUP_REMOVED lines=8> */
.L_x_221:
[----:B------:R-:W-:Y:S05]  /*d010*/  BSYNC B1 ;  /* 0x0000000000017941 */ /* 0x000fea0003800000 */
.L_x_220:
        /* <DEDUP_REMOVED lines=8> */
.L_x_223:
[----:B------:R-:W-:Y:S05]  /*d0a0*/  BSYNC B1 ;  /* 0x0000000000017941 */ /* 0x000fea0003800000 */
.L_x_222:
        /* <DEDUP_REMOVED lines=8> */
.L_x_225:
[----:B------:R-:W-:Y:S05]  /*d130*/  BSYNC B1 ;  /* 0x0000000000017941 */ /* 0x000fea0003800000 */
.L_x_224:
        /* <DEDUP_REMOVED lines=14> */
.L_x_227:
[----:B------:R-:W-:Y:S05]  /*d220*/  BSYNC B1 ;  /* 0x0000000000017941 */ /* 0x000fea0003800000 */
.L_x_226:
        /* <DEDUP_REMOVED lines=8> */
.L_x_229:
[----:B------:R-:W-:Y:S05]  /*d2b0*/  BSYNC B1 ;  /* 0x0000000000017941 */ /* 0x000fea0003800000 */
.L_x_228:
        /* <DEDUP_REMOVED lines=8> */
.L_x_231:
[----:B------:R-:W-:Y:S05]  /*d340*/  BSYNC B1 ;  /* 0x0000000000017941 */ /* 0x000fea0003800000 */
.L_x_230:
        /* <DEDUP_REMOVED lines=8> */
.L_x_233:
[----:B------:R-:W-:Y:S05]  /*d3d0*/  BSYNC B1 ;  /* 0x0000000000017941 */ /* 0x000fea0003800000 */
.L_x_232:
        /* <DEDUP_REMOVED lines=14> */
.L_x_235:
[----:B------:R-:W-:Y:S05]  /*d4c0*/  BSYNC B1 ;  /* 0x0000000000017941 */ /* 0x000fea0003800000 */
.L_x_234:
        /* <DEDUP_REMOVED lines=8> */
.L_x_237:
[----:B------:R-:W-:Y:S05]  /*d550*/  BSYNC B1 ;  /* 0x0000000000017941 */ /* 0x000fea0003800000 */
.L_x_236:
        /* <DEDUP_REMOVED lines=8> */
.L_x_239:
[----:B------:R-:W-:Y:S05]  /*d5e0*/  BSYNC B1 ;  /* 0x0000000000017941 */ /* 0x000fea0003800000 */
.L_x_238:
        /* <DEDUP_REMOVED lines=8> */
.L_x_241:
[----:B------:R-:W-:Y:S05]  /*d670*/  BSYNC B1 ;  /* 0x0000000000017941 */ /* 0x000fea0003800000 */
.L_x_240:
        /* <DEDUP_REMOVED lines=14> */
.L_x_243:
[----:B------:R-:W-:Y:S05]  /*d760*/  BSYNC B1 ;  /* 0x0000000000017941 */ /* 0x000fea0003800000 */
.L_x_242:
        /* <DEDUP_REMOVED lines=8> */
.L_x_245:
[----:B------:R-:W-:Y:S05]  /*d7f0*/  BSYNC B1 ;  /* 0x0000000000017941 */ /* 0x000fea0003800000 */
.L_x_244:
        /* <DEDUP_REMOVED lines=8> */
.L_x_247:
[----:B------:R-:W-:Y:S05]  /*d880*/  BSYNC B1 ;  /* 0x0000000000017941 */ /* 0x000fea0003800000 */
.L_x_246:
        /* <DEDUP_REMOVED lines=8> */
.L_x_249:
[----:B------:R-:W-:Y:S05]  /*d910*/  BSYNC B1 ;  /* 0x0000000000017941 */ /* 0x000fea0003800000 */
.L_x_248:
        /* <DEDUP_REMOVED lines=14> */
.L_x_251:
[----:B------:R-:W-:Y:S05]  /*da00*/  BSYNC B1 ;  /* 0x0000000000017941 */ /* 0x000fea0003800000 */
.L_x_250:
        /* <DEDUP_REMOVED lines=8> */
.L_x_253:
[----:B------:R-:W-:Y:S05]  /*da90*/  BSYNC B1 ;  /* 0x0000000000017941 */ /* 0x000fea0003800000 */
.L_x_252:
        /* <DEDUP_REMOVED lines=8> */
.L_x_255:
[----:B------:R-:W-:Y:S05]  /*db20*/  BSYNC B1 ;  /* 0x0000000000017941 */ /* 0x000fea0003800000 */
.L_x_254:
        /* <DEDUP_REMOVED lines=8> */
.L_x_257:
[----:B------:R-:W-:Y:S05]  /*dbb0*/  BSYNC B1 ;  /* 0x0000000000017941 */ /* 0x000fea0003800000 */
.L_x_256:
        /* <DEDUP_REMOVED lines=14> */
.L_x_259:
[----:B------:R-:W-:Y:S05]  /*dca0*/  BSYNC B1 ;  /* 0x0000000000017941 */ /* 0x000fea0003800000 */
.L_x_258:
        /* <DEDUP_REMOVED lines=8> */
.L_x_261:
[----:B------:R-:W-:Y:S05]  /*dd30*/  BSYNC B1 ;  /* 0x0000000000017941 */ /* 0x000fea0003800000 */
.L_x_260:
        /* <DEDUP_REMOVED lines=8> */
.L_x_263:
[----:B------:R-:W-:Y:S05]  /*ddc0*/  BSYNC B1 ;  /* 0x0000000000017941 */ /* 0x000fea0003800000 */
.L_x_262:
        /* <DEDUP_REMOVED lines=8> */
.L_x_265:
[----:B------:R-:W-:Y:S05]  /*de50*/  BSYNC B1 ;  /* 0x0000000000017941 */ /* 0x000fea0003800000 */
.L_x_264:
        /* <DEDUP_REMOVED lines=14> */
.L_x_267:
[----:B------:R-:W-:Y:S05]  /*df40*/  BSYNC B1 ;  /* 0x0000000000017941 */ /* 0x000fea0003800000 */
.L_x_266:
        /* <DEDUP_REMOVED lines=8> */
.L_x_269:
[----:B------:R-:W-:Y:S05]  /*dfd0*/  BSYNC B1 ;  /* 0x0000000000017941 */ /* 0x000fea0003800000 */
.L_x_268:
        /* <DEDUP_REMOVED lines=8> */
.L_x_271:
[----:B------:R-:W-:Y:S05]  /*e060*/  BSYNC B1 ;  /* 0x0000000000017941 */ /* 0x000fea0003800000 */
.L_x_270:
        /* <DEDUP_REMOVED lines=8> */
.L_x_273:
[----:B------:R-:W-:Y:S05]  /*e0f0*/  BSYNC B1 ;  /* 0x0000000000017941 */ /* 0x000fea0003800000 */
.L_x_272:
        /* <DEDUP_REMOVED lines=14> */
.L_x_275:
[----:B------:R-:W-:Y:S05]  /*e1e0*/  BSYNC B1 ;  /* 0x0000000000017941 */ /* 0x000fea0003800000 */
.L_x_274:
        /* <DEDUP_REMOVED lines=8> */
.L_x_277:
[----:B------:R-:W-:Y:S05]  /*e270*/  BSYNC B1 ;  /* 0x0000000000017941 */ /* 0x000fea0003800000 */
.L_x_276:
        /* <DEDUP_REMOVED lines=8> */
.L_x_279:
[----:B------:R-:W-:Y:S05]  /*e300*/  BSYNC B1 ;  /* 0x0000000000017941 */ /* 0x000fea0003800000 */
.L_x_278:
        /* <DEDUP_REMOVED lines=8> */
.L_x_281:
[----:B------:R-:W-:Y:S05]  /*e390*/  BSYNC B1 ;  /* 0x0000000000017941 */ /* 0x000fea0003800000 */
.L_x_280:
        /* <DEDUP_REMOVED lines=14> */
.L_x_283:
[----:B------:R-:W-:Y:S05]  /*e480*/  BSYNC B1 ;  /* 0x0000000000017941 */ /* 0x000fea0003800000 */
.L_x_282:
        /* <DEDUP_REMOVED lines=8> */
.L_x_285:
[----:B------:R-:W-:Y:S05]  /*e510*/  BSYNC B1 ;  /* 0x0000000000017941 */ /* 0x000fea0003800000 */
.L_x_284:
        /* <DEDUP_REMOVED lines=8> */
.L_x_287:
[----:B------:R-:W-:Y:S05]  /*e5a0*/  BSYNC B1 ;  /* 0x0000000000017941 */ /* 0x000fea0003800000 */
.L_x_286:
[----:B-1----:R-:W-:Y:S01]  /*e5b0*/  @!P5 IMAD R13, R24, R17, R6 ;  /* 0x00000011180dd224 */ /* 0x002fe200078e0206 */
[----:B------:R-:W-:Y:S04]  /*e5c0*/  BSSY B1, `(.L_x_288) ;  /* 0x0000006000017945 */ /* 0x000fe80003800000 */
[----:B------:R1:W-:Y:S01]  /*e5d0*/  @!P5 STG.E.U8 desc[UR36][R2.64+0x100], R13 ;  /* 0x0001000d0200d986 */ /* 0x0003e2000c101124 */
[----:B------:R-:W-:Y:S05]  /*e5e0*/  @P4 BRA `(.L_x_289) ;  /* 0x00000000000c4947 */ /* 0x000fea0003800000 */
[----:B------:R-:W1:Y:S02]  /*e5f0*/  LDG.E.U8 R16, desc[UR36][R10.64+0x101] ;  /* 0x000101240a107981 */ /* 0x000e64000c1e1100 */
[----:B-1----:R-:W-:-:S05]  /*e600*/  PRMT R13, R16, 0x8880, RZ ;  /* 0x00008880100d7816 */ /* 0x002fca00000000ff */
[----:B------:R-:W-:-:S07]  /*e610*/  IMAD R6, R13, R18, RZ ;  /* 0x000000120d067224 */ /* 0x000fce00078e02ff */
.L_x_289:
[----:B------:R-:W-:Y:S05]  /*e620*/  BSYNC B1 ;  /* 0x0000000000017941 */ /* 0x000fea0003800000 */
.L_x_288:
[C---:B------:R-:W-:Y:S01]  /*e630*/  ISETP.LT.OR P3, PT, R0.reuse, 0x9, !P3 ;  /* 0x000000090000780c */ /* 0x040fe20005f61670 */
[----:B------:R-:W-:Y:S01]  /*e640*/  @!P4 IMAD R25, R25, R17, R6 ;  /* 0x000000111919c224 */ /* 0x000fe200078e0206 */
[C---:B------:R-:W-:Y:S01]  /*e650*/  ISETP.GE.AND P1, PT, R7.reuse, 0x109, PT ;  /* 0x000001090700780c */ /* 0x040fe20003f26270 */
[----:B------:R-:W-:Y:S01]  /*e660*/  BSSY B1, `(.L_x_290) ;  /* 0x000000a000017945 */ /* 0x000fe20003800000 */
[----:B------:R-:W-:Y:S02]  /*e670*/  ISETP.GE.AND P0, PT, R7, 0x10a, PT ;  /* 0x0000010a0700780c */ /* 0x000fe40003f06270 */
[----:B------:R2:W-:Y:S01]  /*e680*/  @!P4 STG.E.U8 desc[UR36][R2.64+0x101], R25 ;  /* 0x000101190200c986 */ /* 0x0005e2000c101124 */
[C---:B------:R-:W-:Y:S02]  /*e690*/  ISETP.LT.OR P2, PT, R0.reuse, 0x9, !P2 ;  /* 0x000000090000780c */ /* 0x040fe40005741670 */
[C---:B------:R-:W-:Y:S02]  /*e6a0*/  ISETP.LT.OR P5, PT, R0.reuse, 0x1, !P1 ;  /* 0x000000010000780c */ /* 0x040fe40004fa1670 */
[----:B------:R-:W-:-:S02]  /*e6b0*/  ISETP.LT.OR P4, PT, R0, 0x1, !P0 ;  /* 0x000000010000780c */ /* 0x000fc40004781670 */
[----:B------:R-:W-:Y:S11]  /*e6c0*/  @P3 BRA `(.L_x_291) ;  /* 0x00000000000c3947 */ /* 0x000ff60003800000 */
[----:B------:R-:W1:Y:S02]  /*e6d0*/  LDG.E.U8 R16, desc[UR36][R8.64+0x100] ;  /* 0x0001002408107981 */ /* 0x000e64000c1e1100 */
[----:B-1----:R-:W-:-:S05]  /*e6e0*/  PRMT R13, R16, 0x8880, RZ ;  /* 0x00008880100d7816 */ /* 0x002fca00000000ff */
[----:B------:R-:W-:-:S07]  /*e6f0*/  IMAD R6, R13, R18, RZ ;  /* 0x000000120d067224 */ /* 0x000fce00078e02ff */
.L_x_291:
[----:B------:R-:W-:Y:S05]  /*e700*/  BSYNC B1 ;  /* 0x0000000000017941 */ /* 0x000fea0003800000 */
.L_x_290:
[----:B-1----:R-:W-:Y:S01]  /*e710*/  @!P3 IMAD R13, R26, R17, R6 ;  /* 0x000000111a0db224 */ /* 0x002fe200078e0206 */
[----:B------:R-:W-:Y:S04]  /*e720*/  BSSY B1, `(.L_x_292) ;  /* 0x0000006000017945 */ /* 0x000fe80003800000 */
[----:B------:R1:W-:Y:S01]  /*e730*/  @!P3 STG.E.U8 desc[UR36][R4.64+0x100], R13 ;  /* 0x0001000d0400b986 */ /* 0x0003e2000c101124 */
[----:B------:R-:W-:Y:S05]  /*e740*/  @P2 BRA `(.L_x_293) ;  /* 0x00000000000c2947 */ /* 0x000fea0003800000 */
[----:B------:R-:W1:Y:S02]  /*e750*/  LDG.E.U8 R16, desc[UR36][R8.64+0x101] ;  /* 0x0001012408107981 */ /* 0x000e64000c1e1100 */
[----:B-1----:R-:W-:-:S05]  /*e760*/  PRMT R13, R16, 0x8880, RZ ;  /* 0x00008880100d7816 */ /* 0x002fca00000000ff */
[----:B------:R-:W-:-:S07]  /*e770*/  IMAD R6, R13, R18, RZ ;  /* 0x000000120d067224 */ /* 0x000fce00078e02ff */
.L_x_293:
[----:B------:R-:W-:Y:S05]  /*e780*/  BSYNC B1 ;  /* 0x0000000000017941 */ /* 0x000fea0003800000 */
.L_x_292:
[----:B------:R-:W-:Y:S01]  /*e790*/  @!P2 IMAD R27, R27, R17, R6 ;  /* 0x000000111b1ba224 */ /* 0x000fe200078e0206 */
[----:B------:R-:W-:Y:S04]  /*e7a0*/  BSSY B1, `(.L_x_294) ;  /* 0x0000006000017945 */ /* 0x000fe80003800000 */
[----:B------:R3:W-:Y:S01]  /*e7b0*/  @!P2 STG.E.U8 desc[UR36][R4.64+0x101], R27 ;  /* 0x0001011b0400a986 */ /* 0x0007e2000c101124 */
[----:B------:R-:W-:Y:S05]  /*e7c0*/  @P5 BRA `(.L_x_295) ;  /* 0x00000000000c5947 */ /* 0x000fea0003800000 */
[----:B------:R-:W1:Y:S02]  /*e7d0*/  LDG.E.U8 R16, desc[UR36][R10.64+0x108] ;  /* 0x000108240a107981 */ /* 0x000e64000c1e1100 */
[----:B-1----:R-:W-:-:S05]  /*e7e0*/  PRMT R13, R16, 0x8880, RZ ;  /* 0x00008880100d7816 */ /* 0x002fca00000000ff */
[----:B------:R-:W-:-:S07]  /*e7f0*/  IMAD R6, R13, R18, RZ ;  /* 0x000000120d067224 */ /* 0x000fce00078e02ff */
.L_x_295:
[----:B------:R-:W-:Y:S05]  /*e800*/  BSYNC B1 ;  /* 0x0000000000017941 */ /* 0x000fea0003800000 */
.L_x_294:
[----:B-1----:R-:W-:Y:S01]  /*e810*/  @!P5 IMAD R13, R28, R17, R6 ;  /* 0x000000111c0dd224 */ /* 0x002fe200078e0206 */
[----:B------:R-:W-:Y:S04]  /*e820*/  BSSY B1, `(.L_x_296) ;  /* 0x0000006000017945 */ /* 0x000fe80003800000 */
[----:B------:R1:W-:Y:S01]  /*e830*/  @!P5 STG.E.U8 desc[UR36][R2.64+0x108], R13 ;  /* 0x0001080d0200d986 */ /* 0x0003e2000c101124 */
[----:B------:R-:W-:Y:S05]  /*e840*/  @P4 BRA `(.L_x_297) ;  /* 0x00000000000c4947 */ /* 0x000fea0003800000 */
[----:B------:R-:W1:Y:S02]  /*e850*/  LDG.E.U8 R16, desc[UR36][R10.64+0x109] ;  /* 0x000109240a107981 */ /* 0x000e64000c1e1100 */
[----:B-1----:R-:W-:-:S05]  /*e860*/  PRMT R13, R16, 0x8880, RZ ;  /* 0x00008880100d7816 */ /* 0x002fca00000000ff */
[----:B------:R-:W-:-:S07]  /*e870*/  IMAD R6, R13, R18, RZ ;  /* 0x000000120d067224 */ /* 0x000fce00078e02ff */
.L_x_297:
[----:B------:R-:W-:Y:S05]  /*e880*/  BSYNC B1 ;  /* 0x0000000000017941 */ /* 0x000fea0003800000 */
.L_x_296:
        /* <DEDUP_REMOVED lines=13> */
.L_x_299:
[----:B------:R-:W-:Y:S05]  /*e960*/  BSYNC B1 ;  /* 0x0000000000017941 */ /* 0x000fea0003800000 */
.L_x_298:
[----:B-1----:R-:W-:Y:S01]  /*e970*/  @!P1 IMAD R13, R30, R17, R6 ;  /* 0x000000111e0d9224 */ /* 0x002fe200078e0206 */
[----:B------:R-:W-:Y:S04]  /*e980*/  BSSY B1, `(.L_x_300) ;  /* 0x0000006000017945 */ /* 0x000fe80003800000 */
[----:B------:R1:W-:Y:S01]  /*e990*/  @!P1 STG.E.U8 desc[UR36][R4.64+0x108], R13 ;  /* 0x0001080d04009986 */ /* 0x0003e2000c101124 */
[----:B------:R-:W-:Y:S05]  /*e9a0*/  @P0 BRA `(.L_x_301) ;  /* 0x00000000000c0947 */ /* 0x000fea0003800000 */
[----:B------:R-:W1:Y:S02]  /*e9b0*/  LDG.E.U8 R16, desc[UR36][R8.64+0x109] ;  /* 0x0001092408107981 */ /* 0x000e64000c1e1100 */
[----:B-1----:R-:W-:-:S05]  /*e9c0*/  PRMT R13, R16, 0x8880, RZ ;  /* 0x00008880100d7816 */ /* 0x002fca00000000ff */
[----:B------:R-:W-:-:S07]  /*e9d0*/  IMAD R6, R13, R18, RZ ;  /* 0x000000120d067224 */ /* 0x000fce00078e02ff */
.L_x_301:
[----:B------:R-:W-:Y:S05]  /*e9e0*/  BSYNC B1 ;  /* 0x0000000000017941 */ /* 0x000fea0003800000 */
.L_x_300:
[----:B------:R-:W-:Y:S01]  /*e9f0*/  @!P0 IMAD R31, R31, R17, R6 ;  /* 0x000000111f1f8224 */ /* 0x000fe200078e0206 */
[----:B------:R-:W-:Y:S04]  /*ea00*/  BSSY B1, `(.L_x_302) ;  /* 0x0000006000017945 */ /* 0x000fe80003800000 */
[----:B------:R0:W-:Y:S01]  /*ea10*/  @!P0 STG.E.U8 desc[UR36][R4.64+0x109], R31 ;  /* 0x0001091f04008986 */ /* 0x0001e2000c101124 */
[----:B------:R-:W-:Y:S05]  /*ea20*/  @P5 BRA `(.L_x_303) ;  /* 0x00000000000c5947 */ /* 0x000fea0003800000 */
[----:B------:R-:W1:Y:S02]  /*ea30*/  LDG.E.U8 R16, desc[UR36][R10.64+0x110] ;  /* 0x000110240a107981 */ /* 0x000e64000c1e1100 */
[----:B-1----:R-:W-:-:S05]  /*ea40*/  PRMT R13, R16, 0x8880, RZ ;  /* 0x00008880100d7816 */ /* 0x002fca00000000ff */
[----:B------:R-:W-:-:S07]  /*ea50*/  IMAD R6, R13, R18, RZ ;  /* 0x000000120d067224 */ /* 0x000fce00078e02ff */
.L_x_303:
[----:B------:R-:W-:Y:S05]  /*ea60*/  BSYNC B1 ;  /* 0x0000000000017941 */ /* 0x000fea0003800000 */
.L_x_302:
[----:B-1----:R-:W-:Y:S01]  /*ea70*/  @!P5 IMAD R13, R32, R17, R6 ;  /* 0x00000011200dd224 */ /* 0x002fe200078e0206 */
[----:B------:R-:W-:Y:S04]  /*ea80*/  BSSY B1, `(.L_x_304) ;  /* 0x0000006000017945 */ /* 0x000fe80003800000 */
[----:B------:R1:W-:Y:S01]  /*ea90*/  @!P5 STG.E.U8 desc[UR36][R2.64+0x110], R13 ;  /* 0x0001100d0200d986 */ /* 0x0003e2000c101124 */
[----:B------:R-:W-:Y:S05]  /*eaa0*/  @P4 BRA `(.L_x_305) ;  /* 0x00000000000c4947 */ /* 0x000fea0003800000 */
[----:B------:R-:W1:Y:S02]  /*eab0*/  LDG.E.U8 R16, desc[UR36][R10.64+0x111] ;  /* 0x000111240a107981 */ /* 0x000e64000c1e1100 */
[----:B-1----:R-:W-:-:S05]  /*eac0*/  PRMT R13, R16, 0x8880, RZ ;  /* 0x00008880100d7816 */ /* 0x002fca00000000ff */
[----:B------:R-:W-:-:S07]  /*ead0*/  IMAD R6, R13, R18, RZ ;  /* 0x000000120d067224 */ /* 0x000fce00078e02ff */
.L_x_305:
[----:B------:R-:W-:Y:S05]  /*eae0*/  BSYNC B1 ;  /* 0x0000000000017941 */ /* 0x000fea0003800000 */
.L_x_304:
        /* <DEDUP_REMOVED lines=13> */
.L_x_307:
[----:B------:R-:W-:Y:S05]  /*ebc0*/  BSYNC B1 ;  /* 0x0000000000017941 */ /* 0x000fea0003800000 */
.L_x_306:
[----:B-1----:R-:W-:Y:S01]  /*ebd0*/  @!P3 IMAD R13, R34, R17, R6 ;  /* 0x00000011220db224 */ /* 0x002fe200078e0206 */
[----:B------:R-:W-:Y:S04]  /*ebe0*/  BSSY B1, `(.L_x_308) ;  /* 0x0000006000017945 */ /* 0x000fe80003800000 */
[----:B------:R1:W-:Y:S01]  /*ebf0*/  @!P3 STG.E.U8 desc[UR36][R4.64+0x110], R13 ;  /* 0x0001100d0400b986 */ /* 0x0003e2000c101124 */
[----:B------:R-:W-:Y:S05]  /*ec00*/  @P2 BRA `(.L_x_309) ;  /* 0x00000000000c2947 */ /* 0x000fea0003800000 */
[----:B------:R-:W1:Y:S02]  /*ec10*/  LDG.E.U8 R16, desc[UR36][R8.64+0x111] ;  /* 0x0001112408107981 */ /* 0x000e64000c1e1100 */
[----:B-1----:R-:W-:-:S05]  /*ec20*/  PRMT R13, R16, 0x8880, RZ ;  /* 0x00008880100d7816 */ /* 0x002fca00000000ff */
[----:B------:R-:W-:-:S07]  /*ec30*/  IMAD R6, R13, R18, RZ ;  /* 0x000000120d067224 */ /* 0x000fce00078e02ff */
.L_x_309:
[----:B------:R-:W-:Y:S05]  /*ec40*/  BSYNC B1 ;  /* 0x0000000000017941 */ /* 0x000fea0003800000 */
.L_x_308:
[----:B------:R-:W-:Y:S01]  /*ec50*/  @!P2 IMAD R35, R35, R17, R6 ;  /* 0x000000112323a224 */ /* 0x000fe200078e0206 */
[----:B------:R-:W-:Y:S04]  /*ec60*/  BSSY B1, `(.L_x_310) ;  /* 0x0000006000017945 */ /* 0x000fe80003800000 */
[----:B------:R0:W-:Y:S01]  /*ec70*/  @!P2 STG.E.U8 desc[UR36][R4.64+0x111], R35 ;  /* 0x000111230400a986 */ /* 0x0001e2000c101124 */
[----:B------:R-:W-:Y:S05]  /*ec80*/  @P5 BRA `(.L_x_311) ;  /* 0x00000000000c5947 */ /* 0x000fea0003800000 */
[----:B------:R-:W1:Y:S02]  /*ec90*/  LDG.E.U8 R16, desc[UR36][R10.64+0x118] ;  /* 0x000118240a107981 */ /* 0x000e64000c1e1100 */
[----:B-1----:R-:W-:-:S05]  /*eca0*/  PRMT R13, R16, 0x8880, RZ ;  /* 0x00008880100d7816 */ /* 0x002fca00000000ff */
[----:B------:R-:W-:-:S07]  /*ecb0*/  IMAD R6, R13, R18, RZ ;  /* 0x000000120d067224 */ /* 0x000fce00078e02ff */
.L_x_311:
[----:B------:R-:W-:Y:S05]  /*ecc0*/  BSYNC B1 ;  /* 0x0000000000017941 */ /* 0x000fea0003800000 */
.L_x_310:
[----:B-1----:R-:W-:Y:S01]  /*ecd0*/  @!P5 IMAD R13, R36, R17, R6 ;  /* 0x00000011240dd224 */ /* 0x002fe200078e0206 */
[----:B------:R-:W-:Y:S04]  /*ece0*/  BSSY B1, `(.L_x_312) ;  /* 0x0000006000017945 */ /* 0x000fe80003800000 */
[----:B------:R1:W-:Y:S01]  /*ecf0*/  @!P5 STG.E.U8 desc[UR36][R2.64+0x118], R13 ;  /* 0x0001180d0200d986 */ /* 0x0003e2000c101124 */
[----:B------:R-:W-:Y:S05]  /*ed00*/  @P4 BRA `(.L_x_313) ;  /* 0x00000000000c4947 */ /* 0x000fea0003800000 */
[----:B------:R-:W1:Y:S02]  /*ed10*/  LDG.E.U8 R16, desc[UR36][R10.64+0x119] ;  /* 0x000119240a107981 */ /* 0x000e64000c1e1100 */
[----:B-1----:R-:W-:-:S05]  /*ed20*/  PRMT R13, R16, 0x8880, RZ ;  /* 0x00008880100d7816 */ /* 0x002fca00000000ff */
[----:B------:R-:W-:-:S07]  /*ed30*/  IMAD R6, R13, R18, RZ ;  /* 0x000000120d067224 */ /* 0x000fce00078e02ff */
.L_x_313:
[----:B------:R-:W-:Y:S05]  /*ed40*/  BSYNC B1 ;  /* 0x0000000000017941 */ /* 0x000fea0003800000 */
.L_x_312:
        /* <DEDUP_REMOVED lines=13> */
.L_x_315:
[----:B------:R-:W-:Y:S05]  /*ee20*/  BSYNC B1 ;  /* 0x0000000000017941 */ /* 0x000fea0003800000 */
.L_x_314:
[----:B-1----:R-:W-:Y:S01]  /*ee30*/  @!P1 IMAD R13, R38, R17, R6 ;  /* 0x00000011260d9224 */ /* 0x002fe200078e0206 */
[----:B------:R-:W-:Y:S04]  /*ee40*/  BSSY B1, `(.L_x_316) ;  /* 0x0000006000017945 */ /* 0x000fe80003800000 */
[----:B------:R1:W-:Y:S01]  /*ee50*/  @!P1 STG.E.U8 desc[UR36][R4.64+0x118], R13 ;  /* 0x0001180d04009986 */ /* 0x0003e2000c101124 */
[----:B------:R-:W-:Y:S05]  /*ee60*/  @P0 BRA `(.L_x_317) ;  /* 0x00000000000c0947 */ /* 0x000fea0003800000 */
[----:B------:R-:W1:Y:S02]  /*ee70*/  LDG.E.U8 R16, desc[UR36][R8.64+0x119] ;  /* 0x0001192408107981 */ /* 0x000e64000c1e1100 */
[----:B-1----:R-:W-:-:S05]  /*ee80*/  PRMT R13, R16, 0x8880, RZ ;  /* 0x00008880100d7816 */ /* 0x002fca00000000ff */
[----:B------:R-:W-:-:S07]  /*ee90*/  IMAD R6, R13, R18, RZ ;  /* 0x000000120d067224 */ /* 0x000fce00078e02ff */
.L_x_317:
[----:B------:R-:W-:Y:S05]  /*eea0*/  BSYNC B1 ;  /* 0x0000000000017941 */ /* 0x000fea0003800000 */
.L_x_316:
[----:B------:R-:W-:Y:S01]  /*eeb0*/  @!P0 IMAD R39, R39, R17, R6 ;  /* 0x0000001127278224 */ /* 0x000fe200078e0206 */
[----:B------:R-:W-:Y:S04]  /*eec0*/  BSSY B1, `(.L_x_318) ;  /* 0x0000006000017945 */ /* 0x000fe80003800000 */
[----:B------:R0:W-:Y:S01]  /*eed0*/  @!P0 STG.E.U8 desc[UR36][R4.64+0x119], R39 ;  /* 0x0001192704008986 */ /* 0x0001e2000c101124 */
[----:B------:R-:W-:Y:S05]  /*eee0*/  @P5 BRA `(.L_x_319) ;  /* 0x00000000000c5947 */ /* 0x000fea0003800000 */
[----:B------:R-:W1:Y:S02]  /*eef0*/  LDG.E.U8 R16, desc[UR36][R10.64+0x120] ;  /* 0x000120240a107981 */ /* 0x000e64000c1e1100 */
[----:B-1----:R-:W-:-:S05]  /*ef00*/  PRMT R13, R16, 0x8880, RZ ;  /* 0x00008880100d7816 */ /* 0x002fca00000000ff */
[----:B------:R-:W-:-:S07]  /*ef10*/  IMAD R6, R13, R18, RZ ;  /* 0x000000120d067224 */ /* 0x000fce00078e02ff */
.L_x_319:
[----:B------:R-:W-:Y:S05]  /*ef20*/  BSYNC B1 ;  /* 0x0000000000017941 */ /* 0x000fea0003800000 */
.L_x_318:
[----:B-1----:R-:W-:Y:S01]  /*ef30*/  @!P5 IMAD R13, R40, R17, R6 ;  /* 0x00000011280dd224 */ /* 0x002fe200078e0206 */
[----:B------:R-:W-:Y:S04]  /*ef40*/  BSSY B1, `(.L_x_320) ;  /* 0x0000006000017945 */ /* 0x000fe80003800000 */
[----:B------:R1:W-:Y:S01]  /*ef50*/  @!P5 STG.E.U8 desc[UR36][R2.64+0x120], R13 ;  /* 0x0001200d0200d986 */ /* 0x0003e2000c101124 */
[----:B------:R-:W-:Y:S05]  /*ef60*/  @P4 BRA `(.L_x_321) ;  /* 0x00000000000c4947 */ /* 0x000fea0003800000 */
[----:B------:R-:W1:Y:S02]  /*ef70*/  LDG.E.U8 R16, desc[UR36][R10.64+0x121] ;  /* 0x000121240a107981 */ /* 0x000e64000c1e1100 */
[----:B-1----:R-:W-:-:S05]  /*ef80*/  PRMT R13, R16, 0x8880, RZ ;  /* 0x00008880100d7816 */ /* 0x002fca00000000ff */
[----:B------:R-:W-:-:S07]  /*ef90*/  IMAD R6, R13, R18, RZ ;  /* 0x000000120d067224 */ /* 0x000fce00078e02ff */
.L_x_321:
[----:B------:R-:W-:Y:S05]  /*efa0*/  BSYNC B1 ;  /* 0x0000000000017941 */ /* 0x000fea0003800000 */
.L_x_320:
        /* <DEDUP_REMOVED lines=13> */
.L_x_323:
[----:B------:R-:W-:Y:S05]  /*f080*/  BSYNC B1 ;  /* 0x0000000000017941 */ /* 0x000fea0003800000 */
.L_x_322:
[----:B-1----:R-:W-:Y:S01]  /*f090*/  @!P3 IMAD R13, R42, R17, R6 ;  /* 0x000000112a0db224 */ /* 0x002fe200078e0206 */
[----:B------:R-:W-:Y:S04]  /*f0a0*/  BSSY B1, `(.L_x_324) ;  /* 0x0000006000017945 */ /* 0x000fe80003800000 */
[----:B------:R1:W-:Y:S01]  /*f0b0*/  @!P3 STG.E.U8 desc[UR36][R4.64+0x120], R13 ;  /* 0x0001200d0400b986 */ /* 0x0003e2000c101124 */
[----:B------:R-:W-:Y:S05]  /*f0c0*/  @P2 BRA `(.L_x_325) ;  /* 0x00000000000c2947 */ /* 0x000fea0003800000 */
[----:B------:R-:W1:Y:S02]  /*f0d0*/  LDG.E.U8 R16, desc[UR36][R8.64+0x121] ;  /* 0x0001212408107981 */ /* 0x000e64000c1e1100 */
[----:B-1----:R-:W-:-:S05]  /*f0e0*/  PRMT R13, R16, 0x8880, RZ ;  /* 0x00008880100d7816 */ /* 0x002fca00000000ff */
[----:B------:R-:W-:-:S07]  /*f0f0*/  IMAD R6, R13, R18, RZ ;  /* 0x000000120d067224 */ /* 0x000fce00078e02ff */
.L_x_325:
[----:B------:R-:W-:Y:S05]  /*f100*/  BSYNC B1 ;  /* 0x0000000000017941 */ /* 0x000fea0003800000 */
.L_x_324:
[----:B------:R-:W-:Y:S01]  /*f110*/  @!P2 IMAD R43, R43, R17, R6 ;  /* 0x000000112b2ba224 */ /* 0x000fe200078e0206 */
[----:B------:R-:W-:Y:S04]  /*f120*/  BSSY B1, `(.L_x_326) ;  /* 0x0000006000017945 */ /* 0x000fe80003800000 */
[----:B------:R0:W-:Y:S01]  /*f130*/  @!P2 STG.E.U8 desc[UR36][R4.64+0x121], R43 ;  /* 0x0001212b0400a986 */ /* 0x0001e2000c101124 */
[----:B------:R-:W-:Y:S05]  /*f140*/  @P5 BRA `(.L_x_327) ;  /* 0x00000000000c5947 */ /* 0x000fea0003800000 */
[----:B------:R-:W1:Y:S02]  /*f150*/  LDG.E.U8 R16, desc[UR36][R10.64+0x128] ;  /* 0x000128240a107981 */ /* 0x000e64000c1e1100 */
[----:B-1----:R-:W-:-:S05]  /*f160*/  PRMT R13, R16, 0x8880, RZ ;  /* 0x00008880100d7816 */ /* 0x002fca00000000ff */
[----:B------:R-:W-:-:S07]  /*f170*/  IMAD R6, R13, R18, RZ ;  /* 0x000000120d067224 */ /* 0x000fce00078e02ff */
.L_x_327:
[----:B------:R-:W-:Y:S05]  /*f180*/  BSYNC B1 ;  /* 0x0000000000017941 */ /* 0x000fea0003800000 */
.L_x_326:
[----:B-1----:R-:W-:Y:S01]  /*f190*/  @!P5 IMAD R13, R44, R17, R6 ;  /* 0x000000112c0dd224 */ /* 0x002fe200078e0206 */
[----:B------:R-:W-:Y:S04]  /*f1a0*/  BSSY B1, `(.L_x_328) ;  /* 0x0000006000017945 */ /* 0x000fe80003800000 */
[----:B------:R1:W-:Y:S01]  /*f1b0*/  @!P5 STG.E.U8 desc[UR36][R2.64+0x128], R13 ;  /* 0x0001280d0200d986 */ /* 0x0003e2000c101124 */
[----:B------:R-:W-:Y:S05]  /*f1c0*/  @P4 BRA `(.L_x_329) ;  /* 0x00000000000c4947 */ /* 0x000fea0003800000 */
[----:B------:R-:W1:Y:S02]  /*f1d0*/  LDG.E.U8 R16, desc[UR36][R10.64+0x129] ;  /* 0x000129240a107981 */ /* 0x000e64000c1e1100 */
[----:B-1----:R-:W-:-:S05]  /*f1e0*/  PRMT R13, R16, 0x8880, RZ ;  /* 0x00008880100d7816 */ /* 0x002fca00000000ff */
[----:B------:R-:W-:-:S07]  /*f1f0*/  IMAD R6, R13, R18, RZ ;  /* 0x000000120d067224 */ /* 0x000fce00078e02ff */
.L_x_329:
[----:B------:R-:W-:Y:S05]  /*f200*/  BSYNC B1 ;  /* 0x0000000000017941 */ /* 0x000fea0003800000 */
.L_x_328:
        /* <DEDUP_REMOVED lines=13> */
.L_x_331:
[----:B------:R-:W-:Y:S05]  /*f2e0*/  BSYNC B1 ;  /* 0x0000000000017941 */ /* 0x000fea0003800000 */
.L_x_330:
[----:B-1----:R-:W-:Y:S01]  /*f2f0*/  @!P1 IMAD R13, R46, R17, R6 ;  /* 0x000000112e0d9224 */ /* 0x002fe200078e0206 */
[----:B------:R-:W-:Y:S04]  /*f300*/  BSSY B1, `(.L_x_332) ;  /* 0x0000006000017945 */ /* 0x000fe80003800000 */
[----:B------:R1:W-:Y:S01]  /*f310*/  @!P1 STG.E.U8 desc[UR36][R4.64+0x128], R13 ;  /* 0x0001280d04009986 */ /* 0x0003e2000c101124 */
[----:B------:R-:W-:Y:S05]  /*f320*/  @P0 BRA `(.L_x_333) ;  /* 0x00000000000c0947 */ /* 0x000fea0003800000 */
[----:B------:R-:W1:Y:S02]  /*f330*/  LDG.E.U8 R16, desc[UR36][R8.64+0x129] ;  /* 0x0001292408107981 */ /* 0x000e64000c1e1100 */
[----:B-1----:R-:W-:-:S05]  /*f340*/  PRMT R13, R16, 0x8880, RZ ;  /* 0x00008880100d7816 */ /* 0x002fca00000000ff */
[----:B------:R-:W-:-:S07]  /*f350*/  IMAD R6, R13, R18, RZ ;  /* 0x000000120d067224 */ /* 0x000fce00078e02ff */
.L_x_333:
[----:B------:R-:W-:Y:S05]  /*f360*/  BSYNC B1 ;  /* 0x0000000000017941 */ /* 0x000fea0003800000 */
.L_x_332:
[----:B------:R-:W-:Y:S01]  /*f370*/  @!P0 IMAD R47, R47, R17, R6 ;  /* 0x000000112f2f8224 */ /* 0x000fe200078e0206 */
[----:B------:R-:W-:Y:S04]  /*f380*/  BSSY B1, `(.L_x_334) ;  /* 0x0000006000017945 */ /* 0x000fe80003800000 */
[----:B------:R0:W-:Y:S01]  /*f390*/  @!P0 STG.E.U8 desc[UR36][R4.64+0x129], R47 ;  /* 0x0001292f04008986 */ /* 0x0001e2000c101124 */
[----:B------:R-:W-:Y:S05]  /*f3a0*/  @P5 BRA `(.L_x_335) ;  /* 0x00000000000c5947 */ /* 0x000fea0003800000 */
[----:B------:R-:W1:Y:S02]  /*f3b0*/  LDG.E.U8 R16, desc[UR36][R10.64+0x130] ;  /* 0x000130240a107981 */ /* 0x000e64000c1e1100 */
[----:B-1----:R-:W-:-:S05]  /*f3c0*/  PRMT R13, R16, 0x8880, RZ ;  /* 0x00008880100d7816 */ /* 0x002fca00000000ff */
[----:B------:R-:W-:-:S07]  /*f3d0*/  IMAD R6, R13, R18, RZ ;  /* 0x000000120d067224 */ /* 0x000fce00078e02ff */
.L_x_335:
[----:B------:R-:W-:Y:S05]  /*f3e0*/  BSYNC B1 ;  /* 0x0000000000017941 */ /* 0x000fea0003800000 */
.L_x_334:
[----:B-1----:R-:W-:Y:S01]  /*f3f0*/  @!P5 IMAD R13, R48, R17, R6 ;  /* 0x00000011300dd224 */ /* 0x002fe200078e0206 */
[----:B------:R-:W-:Y:S04]  /*f400*/  BSSY B1, `(.L_x_336) ;  /* 0x0000006000017945 */ /* 0x000fe80003800000 */
[----:B------:R1:W-:Y:S01]  /*f410*/  @!P5 STG.E.U8 desc[UR36][R2.64+0x130], R13 ;  /* 0x0001300d0200d986 */ /* 0x0003e2000c101124 */
[----:B------:R-:W-:Y:S05]  /*f420*/  @P4 BRA `(.L_x_337) ;  /* 0x00000000000c4947 */ /* 0x000fea0003800000 */
[----:B------:R-:W1:Y:S02]  /*f430*/  LDG.E.U8 R16, desc[UR36][R10.64+0x131] ;  /* 0x000131240a107981 */ /* 0x000e64000c1e1100 */
[----:B-1----:R-:W-:-:S05]  /*f440*/  PRMT R13, R16, 0x8880, RZ ;  /* 0x00008880100d7816 */ /* 0x002fca00000000ff */
[----:B------:R-:W-:-:S07]  /*f450*/  IMAD R6, R13, R18, RZ ;  /* 0x000000120d067224 */ /* 0x000fce00078e02ff */
.L_x_337:
[----:B------:R-:W-:Y:S05]  /*f460*/  BSYNC B1 ;  /* 0x0000000000017941 */ /* 0x000fea0003800000 */
.L_x_336:
        /* <DEDUP_REMOVED lines=13> */
.L_x_339:
[----:B------:R-:W-:Y:S05]  /*f540*/  BSYNC B1 ;  /* 0x0000000000017941 */ /* 0x000fea0003800000 */
.L_x_338:
[----:B-1----:R-:W-:Y:S01]  /*f550*/  @!P3 IMAD R13, R50, R17, R6 ;  /* 0x00000011320db224 */ /* 0x002fe200078e0206 */
[----:B------:R-:W-:Y:S04]  /*f560*/  BSSY B1, `(.L_x_340) ;  /* 0x0000006000017945 */ /* 0x000fe80003800000 */
[----:B------:R1:W-:Y:S01]  /*f570*/  @!P3 STG.E.U8 desc[UR36][R4.64+0x130], R13 ;  /* 0x0001300d0400b986 */ /* 0x0003e2000c101124 */
[----:B------:R-:W-:Y:S05]  /*f580*/  @P2 BRA `(.L_x_341) ;  /* 0x00000000000c2947 */ /* 0x000fea0003800000 */
[----:B------:R-:W1:Y:S02]  /*f590*/  LDG.E.U8 R16, desc[UR36][R8.64+0x131] ;  /* 0x0001312408107981 */ /* 0x000e64000c1e1100 */
[----:B-1----:R-:W-:-:S05]  /*f5a0*/  PRMT R13, R16, 0x8880, RZ ;  /* 0x00008880100d7816 */ /* 0x002fca00000000ff */
[----:B------:R-:W-:-:S07]  /*f5b0*/  IMAD R6, R13, R18, RZ ;  /* 0x000000120d067224 */ /* 0x000fce00078e02ff */
.L_x_341:
[----:B------:R-:W-:Y:S05]  /*f5c0*/  BSYNC B1 ;  /* 0x0000000000017941 */ /* 0x000fea0003800000 */
.L_x_340:
[----:B------:R-:W-:Y:S01]  /*f5d0*/  @!P2 IMAD R51, R51, R17, R6 ;  /* 0x000000113333a224 */ /* 0x000fe200078e0206 */
[----:B------:R-:W-:Y:S04]  /*f5e0*/  BSSY B1, `(.L_x_342) ;  /* 0x0000006000017945 */ /* 0x000fe80003800000 */
[----:B------:R0:W-:Y:S01]  /*f5f0*/  @!P2 STG.E.U8 desc[UR36][R4.64+0x131], R51 ;  /* 0x000131330400a986 */ /* 0x0001e2000c101124 */
[----:B------:R-:W-:Y:S05]  /*f600*/  @P5 BRA `(.L_x_343) ;  /* 0x00000000000c5947 */ /* 0x000fea0003800000 */
[----:B------:R-:W1:Y:S02]  /*f610*/  LDG.E.U8 R16, desc[UR36][R10.64+0x138] ;  /* 0x000138240a107981 */ /* 0x000e64000c1e1100 */
[----:B-1----:R-:W-:-:S05]  /*f620*/  PRMT R13, R16, 0x8880, RZ ;  /* 0x00008880100d7816 */ /* 0x002fca00000000ff */
[----:B------:R-:W-:-:S07]  /*f630*/  IMAD R6, R13, R18, RZ ;  /* 0x000000120d067224 */ /* 0x000fce00078e02ff */
.L_x_343:
[----:B------:R-:W-:Y:S05]  /*f640*/  BSYNC B1 ;  /* 0x0000000000017941 */ /* 0x000fea0003800000 */
.L_x_342:
[----:B-1----:R-:W-:Y:S01]  /*f650*/  @!P5 IMAD R13, R52, R17, R6 ;  /* 0x00000011340dd224 */ /* 0x002fe200078e0206 */
[----:B------:R-:W-:Y:S04]  /*f660*/  BSSY B1, `(.L_x_344) ;  /* 0x0000006000017945 */ /* 0x000fe80003800000 */
[----:B------:R1:W-:Y:S01]  /*f670*/  @!P5 STG.E.U8 desc[UR36][R2.64+0x138], R13 ;  /* 0x0001380d0200d986 */ /* 0x0003e2000c101124 */
[----:B------:R-:W-:Y:S05]  /*f680*/  @P4 BRA `(.L_x_345) ;  /* 0x00000000000c4947 */ /* 0x000fea0003800000 */
[----:B------:R-:W1:Y:S02]  /*f690*/  LDG.E.U8 R16, desc[UR36][R10.64+0x139] ;  /* 0x000139240a107981 */ /* 0x000e64000c1e1100 */
[----:B-1----:R-:W-:-:S05]  /*f6a0*/  PRMT R13, R16, 0x8880, RZ ;  /* 0x00008880100d7816 */ /* 0x002fca00000000ff */
[----:B------:R-:W-:-:S07]  /*f6b0*/  IMAD R6, R13, R18, RZ ;  /* 0x000000120d067224 */ /* 0x000fce00078e02ff */
.L_x_345:
[----:B------:R-:W-:Y:S05]  /*f6c0*/  BSYNC B1 ;  /* 0x0000000000017941 */ /* 0x000fea0003800000 */
.L_x_344:
        /* <DEDUP_REMOVED lines=13> */
.L_x_347:
[----:B------:R-:W-:Y:S05]  /*f7a0*/  BSYNC B1 ;  /* 0x0000000000017941 */ /* 0x000fea0003800000 */
.L_x_346:
[----:B-1----:R-:W-:Y:S01]  /*f7b0*/  @!P1 IMAD R13, R54, R17, R6 ;  /* 0x00000011360d9224 */ /* 0x002fe200078e0206 */
[----:B------:R-:W-:Y:S04]  /*f7c0*/  BSSY B1, `(.L_x_348) ;  /* 0x0000006000017945 */ /* 0x000fe80003800000 */
[----:B------:R1:W-:Y:S01]  /*f7d0*/  @!P1 STG.E.U8 desc[UR36][R4.64+0x138], R13 ;  /* 0x0001380d04009986 */ /* 0x0003e2000c101124 */
[----:B------:R-:W-:Y:S05]  /*f7e0*/  @P0 BRA `(.L_x_349) ;  /* 0x00000000000c0947 */ /* 0x000fea0003800000 */
[----:B------:R-:W1:Y:S02]  /*f7f0*/  LDG.E.U8 R16, desc[UR36][R8.64+0x139] ;  /* 0x0001392408107981 */ /* 0x000e64000c1e1100 */
[----:B-1----:R-:W-:-:S05]  /*f800*/  PRMT R13, R16, 0x8880, RZ ;  /* 0x00008880100d7816 */ /* 0x002fca00000000ff */
[----:B------:R-:W-:-:S07]  /*f810*/  IMAD R6, R13, R18, RZ ;  /* 0x000000120d067224 */ /* 0x000fce00078e02ff */
.L_x_349:
[----:B------:R-:W-:Y:S05]  /*f820*/  BSYNC B1 ;  /* 0x0000000000017941 */ /* 0x000fea0003800000 */
.L_x_348:
[----:B------:R-:W-:Y:S01]  /*f830*/  @!P0 IMAD R55, R55, R17, R6 ;  /* 0x0000001137378224 */ /* 0x000fe200078e0206 */
[----:B------:R-:W-:Y:S04]  /*f840*/  BSSY B1, `(.L_x_350) ;  /* 0x0000006000017945 */ /* 0x000fe80003800000 */
[----:B------:R0:W-:Y:S01]  /*f850*/  @!P0 STG.E.U8 desc[UR36][R4.64+0x139], R55 ;  /* 0x0001393704008986 */ /* 0x0001e2000c101124 */
[----:B------:R-:W-:Y:S05]  /*f860*/  @P5 BRA `(.L_x_351) ;  /* 0x00000000000c5947 */ /* 0x000fea0003800000 */
[----:B------:R-:W1:Y:S02]  /*f870*/  LDG.E.U8 R16, desc[UR36][R10.64+0x140] ;  /* 0x000140240a107981 */ /* 0x000e64000c1e1100 */
[----:B-1----:R-:W-:-:S05]  /*f880*/  PRMT R13, R16, 0x8880, RZ ;  /* 0x00008880100d7816 */ /* 0x002fca00000000ff */
[----:B------:R-:W-:-:S07]  /*f890*/  IMAD R6, R13, R18, RZ ;  /* 0x000000120d067224 */ /* 0x000fce00078e02ff */
.L_x_351:
[----:B------:R-:W-:Y:S05]  /*f8a0*/  BSYNC B1 ;  /* 0x0000000000017941 */ /* 0x000fea0003800000 */
.L_x_350:
[----:B-1----:R-:W-:Y:S01]  /*f8b0*/  @!P5 IMAD R13, R56, R17, R6 ;  /* 0x00000011380dd224 */ /* 0x002fe200078e0206 */
[----:B------:R-:W-:Y:S04]  /*f8c0*/  BSSY B1, `(.L_x_352) ;  /* 0x0000006000017945 */ /* 0x000fe80003800000 */
[----:B------:R1:W-:Y:S01]  /*f8d0*/  @!P5 STG.E.U8 desc[UR36][R2.64+0x140], R13 ;  /* 0x0001400d0200d986 */ /* 0x0003e2000c101124 */
[----:B------:R-:W-:Y:S05]  /*f8e0*/  @P4 BRA `(.L_x_353) ;  /* 0x00000000000c4947 */ /* 0x000fea0003800000 */
[----:B------:R-:W1:Y:S02]  /*f8f0*/  LDG.E.U8 R16, desc[UR36][R10.64+0x141] ;  /* 0x000141240a107981 */ /* 0x000e64000c1e1100 */
[----:B-1----:R-:W-:-:S05]  /*f900*/  PRMT R13, R16, 0x8880, RZ ;  /* 0x00008880100d7816 */ /* 0x002fca00000000ff */
[----:B------:R-:W-:-:S07]  /*f910*/  IMAD R6, R13, R18, RZ ;  /* 0x000000120d067224 */ /* 0x000fce00078e02ff */
.L_x_353:
[----:B------:R-:W-:Y:S05]  /*f920*/  BSYNC B1 ;  /* 0x0000000000017941 */ /* 0x000fea0003800000 */
.L_x_352:
        /* <DEDUP_REMOVED lines=13> */
.L_x_355:
[----:B------:R-:W-:Y:S05]  /*fa00*/  BSYNC B1 ;  /* 0x0000000000017941 */ /* 0x000fea0003800000 */
.L_x_354:
[----:B-1----:R-:W-:Y:S01]  /*fa10*/  @!P3 IMAD R13, R58, R17, R6 ;  /* 0x000000113a0db224 */ /* 0x002fe200078e0206 */
[----:B------:R-:W-:Y:S04]  /*fa20*/  BSSY B1, `(.L_x_356) ;  /* 0x0000006000017945 */ /* 0x000fe80003800000 */
[----:B------:R1:W-:Y:S01]  /*fa30*/  @!P3 STG.E.U8 desc[UR36][R4.64+0x140], R13 ;  /* 0x0001400d0400b986 */ /* 0x0003e2000c101124 */
[----:B------:R-:W-:Y:S05]  /*fa40*/  @P2 BRA `(.L_x_357) ;  /* 0x00000000000c2947 */ /* 0x000fea0003800000 */
[----:B------:R-:W1:Y:S02]  /*fa50*/  LDG.E.U8 R16, desc[UR36][R8.64+0x141] ;  /* 0x0001412408107981 */ /* 0x000e64000c1e1100 */
[----:B-1----:R-:W-:-:S05]  /*fa60*/  PRMT R13, R16, 0x8880, RZ ;  /* 0x00008880100d7816 */ /* 0x002fca00000000ff */
[----:B------:R-:W-:-:S07]  /*fa70*/  IMAD R6, R13, R18, RZ ;  /* 0x000000120d067224 */ /* 0x000fce00078e02ff */
.L_x_357:
[----:B------:R-:W-:Y:S05]  /*fa80*/  BSYNC B1 ;  /* 0x0000000000017941 */ /* 0x000fea0003800000 */
.L_x_356:
[----:B------:R-:W-:Y:S01]  /*fa90*/  @!P2 IMAD R59, R59, R17, R6 ;  /* 0x000000113b3ba224 */ /* 0x000fe200078e0206 */
[----:B------:R-:W-:Y:S04]  /*faa0*/  BSSY B1, `(.L_x_358) ;  /* 0x0000006000017945 */ /* 0x000fe80003800000 */
[----:B------:R0:W-:Y:S01]  /*fab0*/  @!P2 STG.E.U8 desc[UR36][R4.64+0x141], R59 ;  /* 0x0001413b0400a986 */ /* 0x0001e2000c101124 */
[----:B------:R-:W-:Y:S05]  /*fac0*/  @P5 BRA `(.L_x_359) ;  /* 0x00000000000c5947 */ /* 0x000fea0003800000 */
[----:B------:R-:W1:Y:S02]  /*fad0*/  LDG.E.U8 R16, desc[UR36][R10.64+0x148] ;  /* 0x000148240a107981 */ /* 0x000e64000c1e1100 */
[----:B-1----:R-:W-:-:S05]  /*fae0*/  PRMT R13, R16, 0x8880, RZ ;  /* 0x00008880100d7816 */ /* 0x002fca00000000ff */
[----:B------:R-:W-:-:S07]  /*faf0*/  IMAD R6, R13, R18, RZ ;  /* 0x000000120d067224 */ /* 0x000fce00078e02ff */
.L_x_359:
[----:B------:R-:W-:Y:S05]  /*fb00*/  BSYNC B1 ;  /* 0x0000000000017941 */ /* 0x000fea0003800000 */
.L_x_358:
[----:B-1----:R-:W-:Y:S01]  /*fb10*/  @!P5 IMAD R13, R60, R17, R6 ;  /* 0x000000113c0dd224 */ /* 0x002fe200078e0206 */
[----:B------:R-:W-:Y:S04]  /*fb20*/  BSSY B1, `(.L_x_360) ;  /* 0x0000006000017945 */ /* 0x000fe80003800000 */
[----:B------:R1:W-:Y:S01]  /*fb30*/  @!P5 STG.E.U8 desc[UR36][R2.64+0x148], R13 ;  /* 0x0001480d0200d986 */ /* 0x0003e2000c101124 */
[----:B------:R-:W-:Y:S05]  /*fb40*/  @P4 BRA `(.L_x_361) ;  /* 0x00000000000c4947 */ /* 0x000fea0003800000 */
[----:B------:R-:W1:Y:S02]  /*fb50*/  LDG.E.U8 R16, desc[UR36][R10.64+0x149] ;  /* 0x000149240a107981 */ /* 0x000e64000c1e1100 */
[----:B-1----:R-:W-:-:S05]  /*fb60*/  PRMT R13, R16, 0x8880, RZ ;  /* 0x00008880100d7816 */ /* 0x002fca00000000ff */
[----:B------:R-:W-:-:S07]  /*fb70*/  IMAD R6, R13, R18, RZ ;  /* 0x000000120d067224 */ /* 0x000fce00078e02ff */
.L_x_361:
[----:B------:R-:W-:Y:S05]  /*fb80*/  BSYNC B1 ;  /* 0x0000000000017941 */ /* 0x000fea0003800000 */
.L_x_360:
        /* <DEDUP_REMOVED lines=13> */
.L_x_363:
[----:B------:R-:W-:Y:S05]  /*fc60*/  BSYNC B1 ;  /* 0x0000000000017941 */ /* 0x000fea0003800000 */
.L_x_362:
[----:B-1----:R-:W-:Y:S01]  /*fc70*/  @!P1 IMAD R13, R62, R17, R6 ;  /* 0x000000113e0d9224 */ /* 0x002fe200078e0206 */
[----:B------:R-:W-:Y:S04]  /*fc80*/  BSSY B1, `(.L_x_364) ;  /* 0x0000006000017945 */ /* 0x000fe80003800000 */
[----:B------:R1:W-:Y:S01]  /*fc90*/  @!P1 STG.E.U8 desc[UR36][R4.64+0x148], R13 ;  /* 0x0001480d04009986 */ /* 0x0003e2000c101124 */
[----:B------:R-:W-:Y:S05]  /*fca0*/  @P0 BRA `(.L_x_365) ;  /* 0x00000000000c0947 */ /* 0x000fea0003800000 */
[----:B------:R-:W1:Y:S02]  /*fcb0*/  LDG.E.U8 R16, desc[UR36][R8.64+0x149] ;  /* 0x0001492408107981 */ /* 0x000e64000c1e1100 */
[----:B-1----:R-:W-:-:S05]  /*fcc0*/  PRMT R13, R16, 0x8880, RZ ;  /* 0x00008880100d7816 */ /* 0x002fca00000000ff */
[----:B------:R-:W-:-:S07]  /*fcd0*/  IMAD R6, R13, R18, RZ ;  /* 0x000000120d067224 */ /* 0x000fce00078e02ff */
.L_x_365:
[----:B------:R-:W-:Y:S05]  /*fce0*/  BSYNC B1 ;  /* 0x0000000000017941 */ /* 0x000fea0003800000 */
.L_x_364:
[----:B------:R-:W-:Y:S01]  /*fcf0*/  @!P0 IMAD R63, R63, R17, R6 ;  /* 0x000000113f3f8224 */ /* 0x000fe200078e0206 */
[----:B------:R-:W-:Y:S04]  /*fd00*/  BSSY B1, `(.L_x_366) ;  /* 0x0000006000017945 */ /* 0x000fe80003800000 */
[----:B------:R0:W-:Y:S01]  /*fd10*/  @!P0 STG.E.U8 desc[UR36][R4.64+0x149], R63 ;  /* 0x0001493f04008986 */ /* 0x0001e2000c101124 */
[----:B------:R-:W-:Y:S05]  /*fd20*/  @P5 BRA `(.L_x_367) ;  /* 0x00000000000c5947 */ /* 0x000fea0003800000 */
[----:B------:R-:W1:Y:S02]  /*fd30*/  LDG.E.U8 R16, desc[UR36][R10.64+0x150] ;  /* 0x000150240a107981 */ /* 0x000e64000c1e1100 */
[----:B-1----:R-:W-:-:S05]  /*fd40*/  PRMT R13, R16, 0x8880, RZ ;  /* 0x00008880100d7816 */ /* 0x002fca00000000ff */
[----:B------:R-:W-:-:S07]  /*fd50*/  IMAD R6, R13, R18, RZ ;  /* 0x000000120d067224 */ /* 0x000fce00078e02ff */
.L_x_367:
[----:B------:R-:W-:Y:S05]  /*fd60*/  BSYNC B1 ;  /* 0x0000000000017941 */ /* 0x000fea0003800000 */
.L_x_366:
[----:B-1----:R-:W-:Y:S01]  /*fd70*/  @!P5 IMAD R13, R64, R17, R6 ;  /* 0x00000011400dd224 */ /* 0x002fe200078e0206 */
[----:B------:R-:W-:Y:S04]  /*fd80*/  BSSY B1, `(.L_x_368) ;  /* 0x0000006000017945 */ /* 0x000fe80003800000 */
[----:B------:R1:W-:Y:S01]  /*fd90*/  @!P5 STG.E.U8 desc[UR36][R2.64+0x150], R13 ;  /* 0x0001500d0200d986 */ /* 0x0003e2000c101124 */
[----:B------:R-:W-:Y:S05]  /*fda0*/  @P4 BRA `(.L_x_369) ;  /* 0x00000000000c4947 */ /* 0x000fea0003800000 */
[----:B------:R-:W1:Y:S02]  /*fdb0*/  LDG.E.U8 R16, desc[UR36][R10.64+0x151] ;  /* 0x000151240a107981 */ /* 0x000e64000c1e1100 */
[----:B-1----:R-:W-:-:S05]  /*fdc0*/  PRMT R13, R16, 0x8880, RZ ;  /* 0x00008880100d7816 */ /* 0x002fca00000000ff */
[----:B------:R-:W-:-:S07]  /*fdd0*/  IMAD R6, R13, R18, RZ ;  /* 0x000000120d067224 */ /* 0x000fce00078e02ff */
.L_x_369:
[----:B------:R-:W-:Y:S05]  /*fde0*/  BSYNC B1 ;  /* 0x0000000000017941 */ /* 0x000fea0003800000 */
.L_x_368:
        /* <DEDUP_REMOVED lines=13> */
.L_x_371:
[----:B------:R-:W-:Y:S05]  /*fec0*/  BSYNC B1 ;  /* 0x0000000000017941 */ /* 0x000fea0003800000 */
.L_x_370:
[----:B-1----:R-:W-:Y:S01]  /*fed0*/  @!P3 IMAD R13, R66, R17, R6 ;  /* 0x00000011420db224 */ /* 0x002fe200078e0206 */
[----:B------:R-:W-:Y:S04]  /*fee0*/  BSSY B1, `(.L_x_372) ;  /* 0x0000006000017945 */ /* 0x000fe80003800000 */
[----:B------:R1:W-:Y:S01]  /*fef0*/  @!P3 STG.E.U8 desc[UR36][R4.64+0x150], R13 ;  /* 0x0001500d0400b986 */ /* 0x0003e2000c101124 */
[----:B------:R-:W-:Y:S05]  /*ff00*/  @P2 BRA `(.L_x_373) ;  /* 0x00000000000c2947 */ /* 0x000fea0003800000 */
[----:B------:R-:W1:Y:S02]  /*ff10*/  LDG.E.U8 R16, desc[UR36][R8.64+0x151] ;  /* 0x0001512408107981 */ /* 0x000e64000c1e1100 */
[----:B-1----:R-:W-:-:S05]  /*ff20*/  PRMT R13, R16, 0x8880, RZ ;  /* 0x00008880100d7816 */ /* 0x002fca00000000ff */
[----:B------:R-:W-:-:S07]  /*ff30*/  IMAD R6, R13, R18, RZ ;  /* 0x000000120d067224 */ /* 0x000fce00078e02ff */
.L_x_373:
[----:B------:R-:W-:Y:S05]  /*ff40*/  BSYNC B1 ;  /* 0x0000000000017941 */ /* 0x000fea0003800000 */
.L_x_372:
[----:B------:R-:W-:Y:S01]  /*ff50*/  @!P2 IMAD R67, R67, R17, R6 ;  /* 0x000000114343a224 */ /* 0x000fe200078e0206 */
[----:B------:R-:W-:Y:S04]  /*ff60*/  BSSY B1, `(.L_x_374) ;  /* 0x0000006000017945 */ /* 0x000fe80003800000 */
[----:B------:R0:W-:Y:S01]  /*ff70*/  @!P2 STG.E.U8 desc[UR36][R4.64+0x151], R67 ;  /* 0x000151430400a986 */ /* 0x0001e2000c101124 */
[----:B------:R-:W-:Y:S05]  /*ff80*/  @P5 BRA `(.L_x_375) ;  /* 0x00000000000c5947 */ /* 0x000fea0003800000 */
[----:B------:R-:W1:Y:S02]  /*ff90*/  LDG.E.U8 R16, desc[UR36][R10.64+0x158] ;  /* 0x000158240a107981 */ /* 0x000e64000c1e1100 */
[----:B-1----:R-:W-:-:S05]  /*ffa0*/  PRMT R13, R16, 0x8880, RZ ;  /* 0x00008880100d7816 */ /* 0x002fca00000000ff */
[----:B------:R-:W-:-:S07]  /*ffb0*/  IMAD R6, R13, R18, RZ ;  /* 0x000000120d067224 */ /* 0x000fce00078e02ff */
.L_x_375:
[----:B------:R-:W-:Y:S05]  /*ffc0*/  BSYNC B1 ;  /* 0x0000000000017941 */ /* 0x000fea0003800000 */
.L_x_374:
[----:B-1----:R-:W-:Y:S01]  /*ffd0*/  @!P5 IMAD R13, R68, R17, R6 ;  /* 0x00000011440dd224 */ /* 0x002fe200078e0206 */
[----:B------:R-:W-:Y:S04]  /*ffe0*/  BSSY B1, `(.L_x_376) ;  /* 0x0000006000017945 */ /* 0x000fe80003800000 */
[----:B------:R1:W-:Y:S01]  /*fff0*/  @!P5 STG.E.U8 desc[UR36][R2.64+0x158], R13 ;  /* 0x0001580d0200d986 */ /* 0x0003e2000c101124 */
[----:B------:R-:W-:Y:S05]  /*10000*/  @P4 BRA `(.L_x_377) ;  /* 0x00000000000c4947 */ /* 0x000fea0003800000 */
[----:B------:R-:W1:Y:S02]  /*10010*/  LDG.E.U8 R16, desc[UR36][R10.64+0x159] ;  /* 0x000159240a107981 */ /* 0x000e64000c1e1100 */
[----:B-1----:R-:W-:-:S05]  /*10020*/  PRMT R13, R16, 0x8880, RZ ;  /* 0x00008880100d7816 */ /* 0x002fca00000000ff */
[----:B------:R-:W-:-:S07]  /*10030*/  IMAD R6, R13, R18, RZ ;  /* 0x000000120d067224 */ /* 0x000fce00078e02ff */
.L_x_377:
[----:B------:R-:W-:Y:S05]  /*10040*/  BSYNC B1 ;  /* 0x0000000000017941 */ /* 0x000fea0003800000 */
.L_x_376:
        /* <DEDUP_REMOVED lines=13> */
.L_x_379:
[----:B------:R-:W-:Y:S05]  /*10120*/  BSYNC B1 ;  /* 0x0000000000017941 */ /* 0x000fea0003800000 */
.L_x_378:
[----:B-1----:R-:W-:Y:S01]  /*10130*/  @!P1 IMAD R13, R70, R17, R6 ;  /* 0x00000011460d9224 */ /* 0x002fe200078e0206 */
[----:B------:R-:W-:Y:S04]  /*10140*/  BSSY B1, `(.L_x_380) ;  /* 0x0000006000017945 */ /* 0x000fe80003800000 */
[----:B------:R1:W-:Y:S01]  /*10150*/  @!P1 STG.E.U8 desc[UR36][R4.64+0x158], R13 ;  /* 0x0001580d04009986 */ /* 0x0003e2000c101124 */
[----:B------:R-:W-:Y:S05]  /*10160*/  @P0 BRA `(.L_x_381) ;  /* 0x00000000000c0947 */ /* 0x000fea0003800000 */
[----:B------:R-:W1:Y:S02]  /*10170*/  LDG.E.U8 R16, desc[UR36][R8.64+0x159] ;  /* 0x0001592408107981 */ /* 0x000e64000c1e1100 */
[----:B-1----:R-:W-:-:S05]  /*10180*/  PRMT R13, R16, 0x8880, RZ ;  /* 0x00008880100d7816 */ /* 0x002fca00000000ff */
[----:B------:R-:W-:-:S07]  /*10190*/  IMAD R6, R13, R18, RZ ;  /* 0x000000120d067224 */ /* 0x000fce00078e02ff */
.L_x_381:
[----:B------:R-:W-:Y:S05]  /*101a0*/  BSYNC B1 ;  /* 0x0000000000017941 */ /* 0x000fea0003800000 */
.L_x_380:
[----:B------:R-:W-:Y:S01]  /*101b0*/  @!P0 IMAD R71, R71, R17, R6 ;  /* 0x0000001147478224 */ /* 0x000fe200078e0206 */
[----:B------:R-:W-:Y:S04]  /*101c0*/  BSSY B1, `(.L_x_382) ;  /* 0x0000006000017945 */ /* 0x000fe80003800000 */
[----:B------:R0:W-:Y:S01]  /*101d0*/  @!P0 STG.E.U8 desc[UR36][R4.64+0x159], R71 ;  /* 0x0001594704008986 */ /* 0x0001e2000c101124 */
[----:B------:R-:W-:Y:S05]  /*101e0*/  @P5 BRA `(.L_x_383) ;  /* 0x00000000000c5947 */ /* 0x000fea0003800000 */
[----:B------:R-:W1:Y:S02]  /*101f0*/  LDG.E.U8 R16, desc[UR36][R10.64+0x160] ;  /* 0x000160240a107981 */ /* 0x000e64000c1e1100 */
[----:B-1----:R-:W-:-:S05]  /*10200*/  PRMT R13, R16, 0x8880, RZ ;  /* 0x00008880100d7816 */ /* 0x002fca00000000ff */
[----:B------:R-:W-:-:S07]  /*10210*/  IMAD R6, R13, R18, RZ ;  /* 0x000000120d067224 */ /* 0x000fce00078e02ff */
.L_x_383:
[----:B------:R-:W-:Y:S05]  /*10220*/  BSYNC B1 ;  /* 0x0000000000017941 */ /* 0x000fea0003800000 */
.L_x_382:
[----:B-1----:R-:W-:Y:S01]  /*10230*/  @!P5 IMAD R13, R72, R17, R6 ;  /* 0x00000011480dd224 */ /* 0x002fe200078e0206 */
[----:B------:R-:W-:Y:S04]  /*10240*/  BSSY B1, `(.L_x_384) ;  /* 0x0000006000017945 */ /* 0x000fe80003800000 */
[----:B------:R1:W-:Y:S01]  /*10250*/  @!P5 STG.E.U8 desc[UR36][R2.64+0x160], R13 ;  /* 0x0001600d0200d986 */ /* 0x0003e2000c101124 */
[----:B------:R-:W-:Y:S05]  /*10260*/  @P4 BRA `(.L_x_385) ;  /* 0x00000000000c4947 */ /* 0x000fea0003800000 */
[----:B------:R-:W1:Y:S02]  /*10270*/  LDG.E.U8 R16, desc[UR36][R10.64+0x161] ;  /* 0x000161240a107981 */ /* 0x000e64000c1e1100 */
[----:B-1----:R-:W-:-:S05]  /*10280*/  PRMT R13, R16, 0x8880, RZ ;  /* 0x00008880100d7816 */ /* 0x002fca00000000ff */
[----:B------:R-:W-:-:S07]  /*10290*/  IMAD R6, R13, R18, RZ ;  /* 0x000000120d067224 */ /* 0x000fce00078e02ff */
.L_x_385:
[----:B------:R-:W-:Y:S05]  /*102a0*/  BSYNC B1 ;  /* 0x0000000000017941 */ /* 0x000fea0003800000 */
.L_x_384:
        /* <DEDUP_REMOVED lines=13> */
.L_x_387:
[----:B------:R-:W-:Y:S05]  /*10380*/  BSYNC B1 ;  /* 0x0000000000017941 */ /* 0x000fea0003800000 */
.L_x_386:
[----:B-1----:R-:W-:Y:S01]  /*10390*/  @!P3 IMAD R13, R74, R17, R6 ;  /* 0x000000114a0db224 */ /* 0x002fe200078e0206 */
[----:B------:R-:W-:Y:S04]  /*103a0*/  BSSY B1, `(.L_x_388) ;  /* 0x0000006000017945 */ /* 0x000fe80003800000 */
[----:B------:R1:W-:Y:S01]  /*103b0*/  @!P3 STG.E.U8 desc[UR36][R4.64+0x160], R13 ;  /* 0x0001600d0400b986 */ /* 0x0003e2000c101124 */
[----:B------:R-:W-:Y:S05]  /*103c0*/  @P2 BRA `(.L_x_389) ;  /* 0x00000000000c2947 */ /* 0x000fea0003800000 */
[----:B------:R-:W1:Y:S02]  /*103d0*/  LDG.E.U8 R16, desc[UR36][R8.64+0x161] ;  /* 0x0001612408107981 */ /* 0x000e64000c1e1100 */
[----:B-1----:R-:W-:-:S05]  /*103e0*/  PRMT R13, R16, 0x8880, RZ ;  /* 0x00008880100d7816 */ /* 0x002fca00000000ff */
[----:B------:R-:W-:-:S07]  /*103f0*/  IMAD R6, R13, R18, RZ ;  /* 0x000000120d067224 */ /* 0x000fce00078e02ff */
.L_x_389:
[----:B------:R-:W-:Y:S05]  /*10400*/  BSYNC B1 ;  /* 0x0000000000017941 */ /* 0x000fea0003800000 */
.L_x_388:
[----:B------:R-:W-:Y:S01]  /*10410*/  @!P2 IMAD R75, R75, R17, R6 ;  /* 0x000000114b4ba224 */ /* 0x000fe200078e0206 */
[----:B------:R-:W-:Y:S04]  /*10420*/  BSSY B1, `(.L_x_390) ;  /* 0x0000006000017945 */ /* 0x000fe80003800000 */
[----:B------:R0:W-:Y:S01]  /*10430*/  @!P2 STG.E.U8 desc[UR36][R4.64+0x161], R75 ;  /* 0x0001614b0400a986 */ /* 0x0001e2000c101124 */
[----:B------:R-:W-:Y:S05]  /*10440*/  @P5 BRA `(.L_x_391) ;  /* 0x00000000000c5947 */ /* 0x000fea0003800000 */
[----:B------:R-:W1:Y:S02]  /*10450*/  LDG.E.U8 R16, desc[UR36][R10.64+0x168] ;  /* 0x000168240a107981 */ /* 0x000e64000c1e1100 */
[----:B-1----:R-:W-:-:S05]  /*10460*/  PRMT R13, R16, 0x8880, RZ ;  /* 0x00008880100d7816 */ /* 0x002fca00000000ff */
[----:B------:R-:W-:-:S07]  /*10470*/  IMAD R6, R13, R18, RZ ;  /* 0x000000120d067224 */ /* 0x000fce00078e02ff */
.L_x_391:
[----:B------:R-:W-:Y:S05]  /*10480*/  BSYNC B1 ;  /* 0x0000000000017941 */ /* 0x000fea0003800000 */
.L_x_390:
[----:B-1----:R-:W-:Y:S01]  /*10490*/  @!P5 IMAD R13, R76, R17, R6 ;  /* 0x000000114c0dd224 */ /* 0x002fe200078e0206 */
[----:B------:R-:W-:Y:S04]  /*104a0*/  BSSY B1, `(.L_x_392) ;  /* 0x0000006000017945 */ /* 0x000fe80003800000 */
[----:B------:R1:W-:Y:S01]  /*104b0*/  @!P5 STG.E.U8 desc[UR36][R2.64+0x168], R13 ;  /* 0x0001680d0200d986 */ /* 0x0003e2000c101124 */
[----:B------:R-:W-:Y:S05]  /*104c0*/  @P4 BRA `(.L_x_393) ;  /* 0x00000000000c4947 */ /* 0x000fea0003800000 */
[----:B------:R-:W1:Y:S02]  /*104d0*/  LDG.E.U8 R16, desc[UR36][R10.64+0x169] ;  /* 0x000169240a107981 */ /* 0x000e64000c1e1100 */
[----:B-1----:R-:W-:-:S05]  /*104e0*/  PRMT R13, R16, 0x8880, RZ ;  /* 0x00008880100d7816 */ /* 0x002fca00000000ff */
[----:B------:R-:W-:-:S07]  /*104f0*/  IMAD R6, R13, R18, RZ ;  /* 0x000000120d067224 */ /* 0x000fce00078e02ff */
.L_x_393:
[----:B------:R-:W-:Y:S05]  /*10500*/  BSYNC B1 ;  /* 0x0000000000017941 */ /* 0x000fea0003800000 */
.L_x_392:
        /* <DEDUP_REMOVED lines=13> */
.L_x_395:
[----:B------:R-:W-:Y:S05]  /*105e0*/  BSYNC B1 ;  /* 0x0000000000017941 */ /* 0x000fea0003800000 */
.L_x_394:
[----:B-1----:R-:W-:Y:S01]  /*105f0*/  @!P1 IMAD R13, R78, R17, R6 ;  /* 0x000000114e0d9224 */ /* 0x002fe200078e0206 */
[----:B------:R-:W-:Y:S04]  /*10600*/  BSSY B1, `(.L_x_396) ;  /* 0x0000006000017945 */ /* 0x000fe80003800000 */
[----:B------:R1:W-:Y:S01]  /*10610*/  @!P1 STG.E.U8 desc[UR36][R4.64+0x168], R13 ;  /* 0x0001680d04009986 */ /* 0x0003e2000c101124 */
[----:B------:R-:W-:Y:S05]  /*10620*/  @P0 BRA `(.L_x_397) ;  /* 0x00000000000c0947 */ /* 0x000fea0003800000 */
[----:B------:R-:W1:Y:S02]  /*10630*/  LDG.E.U8 R16, desc[UR36][R8.64+0x169] ;  /* 0x0001692408107981 */ /* 0x000e64000c1e1100 */
[----:B-1----:R-:W-:-:S05]  /*10640*/  PRMT R13, R16, 0x8880, RZ ;  /* 0x00008880100d7816 */ /* 0x002fca00000000ff */
[----:B------:R-:W-:-:S07]  /*10650*/  IMAD R6, R13, R18, RZ ;  /* 0x000000120d067224 */ /* 0x000fce00078e02ff */
.L_x_397:
[----:B------:R-:W-:Y:S05]  /*10660*/  BSYNC B1 ;  /* 0x0000000000017941 */ /* 0x000fea0003800000 */
.L_x_396:
[----:B------:R-:W-:Y:S01]  /*10670*/  @!P0 IMAD R79, R79, R17, R6 ;  /* 0x000000114f4f8224 */ /* 0x000fe200078e0206 */
[----:B------:R-:W-:Y:S04]  /*10680*/  BSSY B1, `(.L_x_398) ;  /* 0x0000006000017945 */ /* 0x000fe80003800000 */
[----:B------:R0:W-:Y:S01]  /*10690*/  @!P0 STG.E.U8 desc[UR36][R4.64+0x169], R79 ;  /* 0x0001694f04008986 */ /* 0x0001e2000c101124 */
[----:B------:R-:W-:Y:S05]  /*106a0*/  @P5 BRA `(.L_x_399) ;  /* 0x00000000000c5947 */ /* 0x000fea0003800000 */
[----:B------:R-:W1:Y:S02]  /*106b0*/  LDG.E.U8 R16, desc[UR36][R10.64+0x170] ;  /* 0x000170240a107981 */ /* 0x000e64000c1e1100 */
[----:B-1----:R-:W-:-:S05]  /*106c0*/  PRMT R13, R16, 0x8880, RZ ;  /* 0x00008880100d7816 */ /* 0x002fca00000000ff */
[----:B------:R-:W-:-:S07]  /*106d0*/  IMAD R6, R13, R18, RZ ;  /* 0x000000120d067224 */ /* 0x000fce00078e02ff */
.L_x_399:
[----:B------:R-:W-:Y:S05]  /*106e0*/  BSYNC B1 ;  /* 0x0000000000017941 */ /* 0x000fea0003800000 */
.L_x_398:
[----:B-1----:R-:W-:Y:S01]  /*106f0*/  @!P5 IMAD R13, R80, R17, R6 ;  /* 0x00000011500dd224 */ /* 0x002fe200078e0206 */
[----:B------:R-:W-:Y:S04]  /*10700*/  BSSY B1, `(.L_x_400) ;  /* 0x0000006000017945 */ /* 0x000fe80003800000 */
[----:B------:R1:W-:Y:S01]  /*10710*/  @!P5 STG.E.U8 desc[UR36][R2.64+0x170], R13 ;  /* 0x0001700d0200d986 */ /* 0x0003e2000c101124 */
[----:B------:R-:W-:Y:S05]  /*10720*/  @P4 BRA `(.L_x_401) ;  /* 0x00000000000c4947 */ /* 0x000fea0003800000 */
[----:B------:R-:W1:Y:S02]  /*10730*/  LDG.E.U8 R16, desc[UR36][R10.64+0x171] ;  /* 0x000171240a107981 */ /* 0x000e64000c1e1100 */
[----:B-1----:R-:W-:-:S05]  /*10740*/  PRMT R13, R16, 0x8880, RZ ;  /* 0x00008880100d7816 */ /* 0x002fca00000000ff */
[----:B------:R-:W-:-:S07]  /*10750*/  IMAD R6, R13, R18, RZ ;  /* 0x000000120d067224 */ /* 0x000fce00078e02ff */
.L_x_401:
[----:B------:R-:W-:Y:S05]  /*10760*/  BSYNC B1 ;  /* 0x0000000000017941 */ /* 0x000fea0003800000 */
.L_x_400:
        /* <DEDUP_REMOVED lines=13> */
.L_x_403:
[----:B------:R-:W-:Y:S05]  /*10840*/  BSYNC B1 ;  /* 0x0000000000017941 */ /* 0x000fea0003800000 */
.L_x_402:
[----:B-1----:R-:W-:Y:S01]  /*10850*/  @!P3 IMAD R13, R82, R17, R6 ;  /* 0x00000011520db224 */ /* 0x002fe200078e0206 */
[----:B------:R-:W-:Y:S04]  /*10860*/  BSSY B1, `(.L_x_404) ;  /* 0x0000006000017945 */ /* 0x000fe80003800000 */
[----:B------:R1:W-:Y:S01]  /*10870*/  @!P3 STG.E.U8 desc[UR36][R4.64+0x170], R13 ;  /* 0x0001700d0400b986 */ /* 0x0003e2000c101124 */
[----:B------:R-:W-:Y:S05]  /*10880*/  @P2 BRA `(.L_x_405) ;  /* 0x00000000000c2947 */ /* 0x000fea0003800000 */
[----:B------:R-:W1:Y:S02]  /*10890*/  LDG.E.U8 R16, desc[UR36][R8.64+0x171] ;  /* 0x0001712408107981 */ /* 0x000e64000c1e1100 */
[----:B-1----:R-:W-:-:S05]  /*108a0*/  PRMT R13, R16, 0x8880, RZ ;  /* 0x00008880100d7816 */ /* 0x002fca00000000ff */
[----:B------:R-:W-:-:S07]  /*108b0*/  IMAD R6, R13, R18, RZ ;  /* 0x000000120d067224 */ /* 0x000fce00078e02ff */
.L_x_405:
[----:B------:R-:W-:Y:S05]  /*108c0*/  BSYNC B1 ;  /* 0x0000000000017941 */ /* 0x000fea0003800000 */
.L_x_404:
[----:B------:R-:W-:Y:S01]  /*108d0*/  @!P2 IMAD R83, R83, R17, R6 ;  /* 0x000000115353a224 */ /* 0x000fe200078e0206 */
[----:B------:R-:W-:Y:S04]  /*108e0*/  BSSY B1, `(.L_x_406) ;  /* 0x0000006000017945 */ /* 0x000fe80003800000 */
[----:B------:R0:W-:Y:S01]  /*108f0*/  @!P2 STG.E.U8 desc[UR36][R4.64+0x171], R83 ;  /* 0x000171530400a986 */ /* 0x0001e2000c101124 */
[----:B------:R-:W-:Y:S05]  /*10900*/  @P5 BRA `(.L_x_407) ;  /* 0x00000000000c5947 */ /* 0x000fea0003800000 */
[----:B------:R-:W1:Y:S02]  /*10910*/  LDG.E.U8 R16, desc[UR36][R10.64+0x178] ;  /* 0x000178240a107981 */ /* 0x000e64000c1e1100 */
[----:B-1----:R-:W-:-:S05]  /*10920*/  PRMT R13, R16, 0x8880, RZ ;  /* 0x00008880100d7816 */ /* 0x002fca00000000ff */
[----:B------:R-:W-:-:S07]  /*10930*/  IMAD R6, R13, R18, RZ ;  /* 0x000000120d067224 */ /* 0x000fce00078e02ff */
.L_x_407:
[----:B------:R-:W-:Y:S05]  /*10940*/  BSYNC B1 ;  /* 0x0000000000017941 */ /* 0x000fea0003800000 */
.L_x_406:
[----:B-1----:R-:W-:Y:S01]  /*10950*/  @!P5 IMAD R13, R84, R17, R6 ;  /* 0x00000011540dd224 */ /* 0x002fe200078e0206 */
[----:B------:R-:W-:Y:S04]  /*10960*/  BSSY B1, `(.L_x_408) ;  /* 0x0000006000017945 */ /* 0x000fe80003800000 */
[----:B------:R1:W-:Y:S01]  /*10970*/  @!P5 STG.E.U8 desc[UR36][R2.64+0x178], R13 ;  /* 0x0001780d0200d986 */ /* 0x0003e2000c101124 */
[----:B------:R-:W-:Y:S05]  /*10980*/  @P4 BRA `(.L_x_409) ;  /* 0x00000000000c4947 */ /* 0x000fea0003800000 */
[----:B------:R-:W1:Y:S02]  /*10990*/  LDG.E.U8 R16, desc[UR36][R10.64+0x179] ;  /* 0x000179240a107981 */ /* 0x000e64000c1e1100 */
[----:B-1----:R-:W-:-:S05]  /*109a0*/  PRMT R13, R16, 0x8880, RZ ;  /* 0x00008880100d7816 */ /* 0x002fca00000000ff */
[----:B------:R-:W-:-:S07]  /*109b0*/  IMAD R6, R13, R18, RZ ;  /* 0x000000120d067224 */ /* 0x000fce00078e02ff */
.L_x_409:
[----:B------:R-:W-:Y:S05]  /*109c0*/  BSYNC B1 ;  /* 0x0000000000017941 */ /* 0x000fea0003800000 */
.L_x_408:
        /* <DEDUP_REMOVED lines=13> */
.L_x_411:
[----:B------:R-:W-:Y:S05]  /*10aa0*/  BSYNC B1 ;  /* 0x0000000000017941 */ /* 0x000fea0003800000 */
.L_x_410:
[----:B-1----:R-:W-:Y:S01]  /*10ab0*/  @!P1 IMAD R13, R86, R17, R6 ;  /* 0x00000011560d9224 */ /* 0x002fe200078e0206 */
[----:B------:R-:W-:Y:S04]  /*10ac0*/  BSSY B1, `(.L_x_412) ;  /* 0x0000006000017945 */ /* 0x000fe80003800000 */
[----:B------:R1:W-:Y:S01]  /*10ad0*/  @!P1 STG.E.U8 desc[UR36][R4.64+0x178], R13 ;  /* 0x0001780d04009986 */ /* 0x0003e2000c101124 */
[----:B------:R-:W-:Y:S05]  /*10ae0*/  @P0 BRA `(.L_x_413) ;  /* 0x00000000000c0947 */ /* 0x000fea0003800000 */
[----:B------:R-:W1:Y:S02]  /*10af0*/  LDG.E.U8 R16, desc[UR36][R8.64+0x179] ;  /* 0x0001792408107981 */ /* 0x000e64000c1e1100 */
[----:B-1----:R-:W-:-:S05]  /*10b00*/  PRMT R13, R16, 0x8880, RZ ;  /* 0x00008880100d7816 */ /* 0x002fca00000000ff */
[----:B------:R-:W-:-:S07]  /*10b10*/  IMAD R6, R13, R18, RZ ;  /* 0x000000120d067224 */ /* 0x000fce00078e02ff */
.L_x_413:
[----:B------:R-:W-:Y:S05]  /*10b20*/  BSYNC B1 ;  /* 0x0000000000017941 */ /* 0x000fea0003800000 */
.L_x_412:
[----:B------:R-:W-:Y:S01]  /*10b30*/  @!P0 IMAD R87, R87, R17, R6 ;  /* 0x0000001157578224 */ /* 0x000fe200078e0206 */
[----:B------:R-:W-:Y:S04]  /*10b40*/  BSSY B1, `(.L_x_414) ;  /* 0x0000006000017945 */ /* 0x000fe80003800000 */
[----:B------:R0:W-:Y:S01]  /*10b50*/  @!P0 STG.E.U8 desc[UR36][R4.64+0x179], R87 ;  /* 0x0001795704008986 */ /* 0x0001e2000c101124 */
[----:B------:R-:W-:Y:S05]  /*10b60*/  @P5 BRA `(.L_x_415) ;  /* 0x00000000000c5947 */ /* 0x000fea0003800000 */
[----:B------:R-:W1:Y:S02]  /*10b70*/  LDG.E.U8 R16, desc[UR36][R10.64+0x180] ;  /* 0x000180240a107981 */ /* 0x000e64000c1e1100 */
[----:B-1----:R-:W-:-:S05]  /*10b80*/  PRMT R13, R16, 0x8880, RZ ;  /* 0x00008880100d7816 */ /* 0x002fca00000000ff */
[----:B------:R-:W-:-:S07]  /*10b90*/  IMAD R6, R13, R18, RZ ;  /* 0x000000120d067224 */ /* 0x000fce00078e02ff */
.L_x_415:
[----:B------:R-:W-:Y:S05]  /*10ba0*/  BSYNC B1 ;  /* 0x0000000000017941 */ /* 0x000fea0003800000 */
.L_x_414:
[----:B-1----:R-:W-:Y:S01]  /*10bb0*/  @!P5 IMAD R13, R88, R17, R6 ;  /* 0x00000011580dd224 */ /* 0x002fe200078e0206 */
[----:B------:R-:W-:Y:S04]  /*10bc0*/  BSSY B1, `(.L_x_416) ;  /* 0x0000006000017945 */ /* 0x000fe80003800000 */
[----:B------:R1:W-:Y:S01]  /*10bd0*/  @!P5 STG.E.U8 desc[UR36][R2.64+0x180], R13 ;  /* 0x0001800d0200d986 */ /* 0x0003e2000c101124 */
[----:B------:R-:W-:Y:S05]  /*10be0*/  @P4 BRA `(.L_x_417) ;  /* 0x00000000000c4947 */ /* 0x000fea0003800000 */
[----:B------:R-:W1:Y:S02]  /*10bf0*/  LDG.E.U8 R16, desc[UR36][R10.64+0x181] ;  /* 0x000181240a107981 */ /* 0x000e64000c1e1100 */
[----:B-1----:R-:W-:-:S05]  /*10c00*/  PRMT R13, R16, 0x8880, RZ ;  /* 0x00008880100d7816 */ /* 0x002fca00000000ff */
[----:B------:R-:W-:-:S07]  /*10c10*/  IMAD R6, R13, R18, RZ ;  /* 0x000000120d067224 */ /* 0x000fce00078e02ff */
.L_x_417:
[----:B------:R-:W-:Y:S05]  /*10c20*/  BSYNC B1 ;  /* 0x0000000000017941 */ /* 0x000fea0003800000 */
.L_x_416:
        /* <DEDUP_REMOVED lines=13> */
.L_x_419:
[----:B------:R-:W-:Y:S05]  /*10d00*/  BSYNC B1 ;  /* 0x0000000000017941 */ /* 0x000fea0003800000 */
.L_x_418:
[----:B-1----:R-:W-:Y:S01]  /*10d10*/  @!P3 IMAD R13, R90, R17, R6 ;  /* 0x000000115a0db224 */ /* 0x002fe200078e0206 */
[----:B------:R-:W-:Y:S04]  /*10d20*/  BSSY B1, `(.L_x_420) ;  /* 0x0000006000017945 */ /* 0x000fe80003800000 */
[----:B------:R1:W-:Y:S01]  /*10d30*/  @!P3 STG.E.U8 desc[UR36][R4.64+0x180], R13 ;  /* 0x0001800d0400b986 */ /* 0x0003e2000c101124 */
[----:B------:R-:W-:Y:S05]  /*10d40*/  @P2 BRA `(.L_x_421) ;  /* 0x00000000000c2947 */ /* 0x000fea0003800000 */
[----:B------:R-:W1:Y:S02]  /*10d50*/  LDG.E.U8 R16, desc[UR36][R8.64+0x181] ;  /* 0x0001812408107981 */ /* 0x000e64000c1e1100 */
[----:B-1----:R-:W-:-:S05]  /*10d60*/  PRMT R13, R16, 0x8880, RZ ;  /* 0x00008880100d7816 */ /* 0x002fca00000000ff */
[----:B------:R-:W-:-:S07]  /*10d70*/  IMAD R6, R13, R18, RZ ;  /* 0x000000120d067224 */ /* 0x000fce00078e02ff */
.L_x_421:
[----:B------:R-:W-:Y:S05]  /*10d80*/  BSYNC B1 ;  /* 0x0000000000017941 */ /* 0x000fea0003800000 */
.L_x_420:
[----:B------:R-:W-:Y:S01]  /*10d90*/  @!P2 IMAD R91, R91, R17, R6 ;  /* 0x000000115b5ba224 */ /* 0x000fe200078e0206 */
[----:B------:R-:W-:Y:S04]  /*10da0*/  BSSY B1, `(.L_x_422) ;  /* 0x0000006000017945 */ /* 0x000fe80003800000 */
[----:B------:R0:W-:Y:S01]  /*10db0*/  @!P2 STG.E.U8 desc[UR36][R4.64+0x181], R91 ;  /* 0x0001815b0400a986 */ /* 0x0001e2000c101124 */
[----:B------:R-:W-:Y:S05]  /*10dc0*/  @P5 BRA `(.L_x_423) ;  /* 0x00000000000c5947 */ /* 0x000fea0003800000 */
[----:B------:R-:W1:Y:S02]  /*10dd0*/  LDG.E.U8 R16, desc[UR36][R10.64+0x188] ;  /* 0x000188240a107981 */ /* 0x000e64000c1e1100 */
[----:B-1----:R-:W-:-:S05]  /*10de0*/  PRMT R13, R16, 0x8880, RZ ;  /* 0x00008880100d7816 */ /* 0x002fca00000000ff */
[----:B------:R-:W-:-:S07]  /*10df0*/  IMAD R6, R13, R18, RZ ;  /* 0x000000120d067224 */ /* 0x000fce00078e02ff */
.L_x_423:
[----:B------:R-:W-:Y:S05]  /*10e00*/  BSYNC B1 ;  /* 0x0000000000017941 */ /* 0x000fea0003800000 */
.L_x_422:
[----:B-1----:R-:W-:Y:S01]  /*10e10*/  @!P5 IMAD R13, R92, R17, R6 ;  /* 0x000000115c0dd224 */ /* 0x002fe200078e0206 */
[----:B------:R-:W-:Y:S04]  /*10e20*/  BSSY B1, `(.L_x_424) ;  /* 0x0000006000017945 */ /* 0x000fe80003800000 */
[----:B------:R1:W-:Y:S01]  /*10e30*/  @!P5 STG.E.U8 desc[UR36][R2.64+0x188], R13 ;  /* 0x0001880d0200d986 */ /* 0x0003e2000c101124 */
[----:B------:R-:W-:Y:S05]  /*10e40*/  @P4 BRA `(.L_x_425) ;  /* 0x00000000000c4947 */ /* 0x000fea0003800000 */
[----:B------:R-:W1:Y:S02]  /*10e50*/  LDG.E.U8 R16, desc[UR36][R10.64+0x189] ;  /* 0x000189240a107981 */ /* 0x000e64000c1e1100 */
[----:B-1----:R-:W-:-:S05]  /*10e60*/  PRMT R13, R16, 0x8880, RZ ;  /* 0x00008880100d7816 */ /* 0x002fca00000000ff */
[----:B------:R-:W-:-:S07]  /*10e70*/  IMAD R6, R13, R18, RZ ;  /* 0x000000120d067224 */ /* 0x000fce00078e02ff */
.L_x_425:
[----:B------:R-:W-:Y:S05]  /*10e80*/  BSYNC B1 ;  /* 0x0000000000017941 */ /* 0x000fea0003800000 */
.L_x_424:
        /* <DEDUP_REMOVED lines=13> */
.L_x_427:
[----:B------:R-:W-:Y:S05]  /*10f60*/  BSYNC B1 ;  /* 0x0000000000017941 */ /* 0x000fea0003800000 */
.L_x_426:
[----:B-1----:R-:W-:Y:S01]  /*10f70*/  @!P1 IMAD R13, R94, R17, R6 ;  /* 0x000000115e0d9224 */ /* 0x002fe200078e0206 */
[----:B------:R-:W-:Y:S04]  /*10f80*/  BSSY B1, `(.L_x_428) ;  /* 0x0000006000017945 */ /* 0x000fe80003800000 */
[----:B------:R1:W-:Y:S01]  /*10f90*/  @!P1 STG.E.U8 desc[UR36][R4.64+0x188], R13 ;  /* 0x0001880d04009986 */ /* 0x0003e2000c101124 */
[----:B------:R-:W-:Y:S05]  /*10fa0*/  @P0 BRA `(.L_x_429) ;  /* 0x00000000000c0947 */ /* 0x000fea0003800000 */
[----:B------:R-:W1:Y:S02]  /*10fb0*/  LDG.E.U8 R16, desc[UR36][R8.64+0x189] ;  /* 0x0001892408107981 */ /* 0x000e64000c1e1100 */
[----:B-1----:R-:W-:-:S05]  /*10fc0*/  PRMT R13, R16, 0x8880, RZ ;  /* 0x00008880100d7816 */ /* 0x002fca00000000ff */
[----:B------:R-:W-:-:S07]  /*10fd0*/  IMAD R6, R13, R18, RZ ;  /* 0x000000120d067224 */ /* 0x000fce00078e02ff */
.L_x_429:
[----:B------:R-:W-:Y:S05]  /*10fe0*/  BSYNC B1 ;  /* 0x0000000000017941 */ /* 0x000fea0003800000 */
.L_x_428:
[----:B------:R-:W-:Y:S01]  /*10ff0*/  @!P0 IMAD R95, R95, R17, R6 ;  /* 0x000000115f5f8224 */ /* 0x000fe200078e0206 */
[----:B------:R-:W-:Y:S04]  /*11000*/  BSSY B1, `(.L_x_430) ;  /* 0x0000006000017945 */ /* 0x000fe80003800000 */
[----:B------:R0:W-:Y:S01]  /*11010*/  @!P0 STG.E.U8 desc[UR36][R4.64+0x189], R95 ;  /* 0x0001895f04008986 */ /* 0x0001e2000c101124 */
[----:B------:R-:W-:Y:S05]  /*11020*/  @P5 BRA `(.L_x_431) ;  /* 0x00000000000c5947 */ /* 0x000fea0003800000 */
[----:B------:R-:W1:Y:S02]  /*11030*/  LDG.E.U8 R16, desc[UR36][R10.64+0x190] ;  /* 0x000190240a107981 */ /* 0x000e64000c1e1100 */
[----:B-1----:R-:W-:-:S05]  /*11040*/  PRMT R13, R16, 0x8880, RZ ;  /* 0x00008880100d7816 */ /* 0x002fca00000000ff */
[----:B------:R-:W-:-:S07]  /*11050*/  IMAD R6, R13, R18, RZ ;  /* 0x000000120d067224 */ /* 0x000fce00078e02ff */
.L_x_431:
[----:B------:R-:W-:Y:S05]  /*11060*/  BSYNC B1 ;  /* 0x0000000000017941 */ /* 0x000fea0003800000 */
.L_x_430:
[----:B-1----:R-:W-:Y:S01]  /*11070*/  @!P5 IMAD R13, R96, R17, R6 ;  /* 0x00000011600dd224 */ /* 0x002fe200078e0206 */
[----:B------:R-:W-:Y:S04]  /*11080*/  BSSY B1, `(.L_x_432) ;  /* 0x0000006000017945 */ /* 0x000fe80003800000 */
[----:B------:R1:W-:Y:S01]  /*11090*/  @!P5 STG.E.U8 desc[UR36][R2.64+0x190], R13 ;  /* 0x0001900d0200d986 */ /* 0x0003e2000c101124 */
[----:B------:R-:W-:Y:S05]  /*110a0*/  @P4 BRA `(.L_x_433) ;  /* 0x00000000000c4947 */ /* 0x000fea0003800000 */
[----:B------:R-:W1:Y:S02]  /*110b0*/  LDG.E.U8 R16, desc[UR36][R10.64+0x191] ;  /* 0x000191240a107981 */ /* 0x000e64000c1e1100 */
[----:B-1----:R-:W-:-:S05]  /*110c0*/  PRMT R13, R16, 0x8880, RZ ;  /* 0x00008880100d7816 */ /* 0x002fca00000000ff */
[----:B------:R-:W-:-:S07]  /*110d0*/  IMAD R6, R13, R18, RZ ;  /* 0x000000120d067224 */ /* 0x000fce00078e02ff */
.L_x_433:
[----:B------:R-:W-:Y:S05]  /*110e0*/  BSYNC B1 ;  /* 0x0000000000017941 */ /* 0x000fea0003800000 */
.L_x_432:
        /* <DEDUP_REMOVED lines=13> */
.L_x_435:
[----:B------:R-:W-:Y:S05]  /*111c0*/  BSYNC B1 ;  /* 0x0000000000017941 */ /* 0x000fea0003800000 */
.L_x_434:
[----:B-1----:R-:W-:Y:S01]  /*111d0*/  @!P3 IMAD R13, R98, R17, R6 ;  /* 0x00000011620db224 */ /* 0x002fe200078e0206 */
[----:B------:R-:W-:Y:S04]  /*111e0*/  BSSY B1, `(.L_x_436) ;  /* 0x0000006000017945 */ /* 0x000fe80003800000 */
[----:B------:R1:W-:Y:S01]  /*111f0*/  @!P3 STG.E.U8 desc[UR36][R4.64+0x190], R13 ;  /* 0x0001900d0400b986 */ /* 0x0003e2000c101124 */
[----:B------:R-:W-:Y:S05]  /*11200*/  @P2 BRA `(.L_x_437) ;  /* 0x00000000000c2947 */ /* 0x000fea0003800000 */
[----:B------:R-:W1:Y:S02]  /*11210*/  LDG.E.U8 R16, desc[UR36][R8.64+0x191] ;  /* 0x0001912408107981 */ /* 0x000e64000c1e1100 */
[----:B-1----:R-:W-:-:S05]  /*11220*/  PRMT R13, R16, 0x8880, RZ ;  /* 0x00008880100d7816 */ /* 0x002fca00000000ff */
[----:B------:R-:W-:-:S07]  /*11230*/  IMAD R6, R13, R18, RZ ;  /* 0x000000120d067224 */ /* 0x000fce00078e02ff */
.L_x_437:
[----:B------:R-:W-:Y:S05]  /*11240*/  BSYNC B1 ;  /* 0x0000000000017941 */ /* 0x000fea0003800000 */
.L_x_436:
[----:B------:R-:W-:Y:S01]  /*11250*/  @!P2 IMAD R99, R99, R17, R6 ;  /* 0x000000116363a224 */ /* 0x000fe200078e0206 */
[----:B------:R-:W-:Y:S04]  /*11260*/  BSSY B1, `(.L_x_438) ;  /* 0x0000006000017945 */ /* 0x000fe80003800000 */
[----:B------:R0:W-:Y:S01]  /*11270*/  @!P2 STG.E.U8 desc[UR36][R4.64+0x191], R99 ;  /* 0x000191630400a986 */ /* 0x0001e2000c101124 */
[----:B------:R-:W-:Y:S05]  /*11280*/  @P5 BRA `(.L_x_439) ;  /* 0x00000000000c5947 */ /* 0x000fea0003800000 */
[----:B------:R-:W1:Y:S02]  /*11290*/  LDG.E.U8 R16, desc[UR36][R10.64+0x198] ;  /* 0x000198240a107981 */ /* 0x000e64000c1e1100 */
[----:B-1----:R-:W-:-:S05]  /*112a0*/  PRMT R13, R16, 0x8880, RZ ;  /* 0x00008880100d7816 */ /* 0x002fca00000000ff */
[----:B------:R-:W-:-:S07]  /*112b0*/  IMAD R6, R13, R18, RZ ;  /* 0x000000120d067224 */ /* 0x000fce00078e02ff */
.L_x_439:
[----:B------:R-:W-:Y:S05]  /*112c0*/  BSYNC B1 ;  /* 0x0000000000017941 */ /* 0x000fea0003800000 */
.L_x_438:
[----:B-1----:R-:W-:Y:S01]  /*112d0*/  @!P5 IMAD R13, R100, R17, R6 ;  /* 0x00000011640dd224 */ /* 0x002fe200078e0206 */
[----:B------:R-:W-:Y:S04]  /*112e0*/  BSSY B1, `(.L_x_440) ;  /* 0x0000006000017945 */ /* 0x000fe80003800000 */
[----:B------:R1:W-:Y:S01]  /*112f0*/  @!P5 STG.E.U8 desc[UR36][R2.64+0x198], R13 ;  /* 0x0001980d0200d986 */ /* 0x0003e2000c101124 */
[----:B------:R-:W-:Y:S05]  /*11300*/  @P4 BRA `(.L_x_441) ;  /* 0x00000000000c4947 */ /* 0x000fea0003800000 */
[----:B------:R-:W1:Y:S02]  /*11310*/  LDG.E.U8 R16, desc[UR36][R10.64+0x199] ;  /* 0x000199240a107981 */ /* 0x000e64000c1e1100 */
[----:B-1----:R-:W-:-:S05]  /*11320*/  PRMT R13, R16, 0x8880, RZ ;  /* 0x00008880100d7816 */ /* 0x002fca00000000ff */
[----:B------:R-:W-:-:S07]  /*11330*/  IMAD R6, R13, R18, RZ ;  /* 0x000000120d067224 */ /* 0x000fce00078e02ff */
.L_x_441:
[----:B------:R-:W-:Y:S05]  /*11340*/  BSYNC B1 ;  /* 0x0000000000017941 */ /* 0x000fea0003800000 */
.L_x_440:
        /* <DEDUP_REMOVED lines=13> */
.L_x_443:
[----:B------:R-:W-:Y:S05]  /*11420*/  BSYNC B1 ;  /* 0x0000000000017941 */ /* 0x000fea0003800000 */
.L_x_442:
[----:B-1----:R-:W-:Y:S01]  /*11430*/  @!P1 IMAD R13, R102, R17, R6 ;  /* 0x00000011660d9224 */ /* 0x002fe200078e0206 */
[----:B------:R-:W-:Y:S04]  /*11440*/  BSSY B1, `(.L_x_444) ;  /* 0x0000006000017945 */ /* 0x000fe80003800000 */
[----:B------:R1:W-:Y:S01]  /*11450*/  @!P1 STG.E.U8 desc[UR36][R4.64+0x198], R13 ;  /* 0x0001980d04009986 */ /* 0x0003e2000c101124 */
[----:B------:R-:W-:Y:S05]  /*11460*/  @P0 BRA `(.L_x_445) ;  /* 0x00000000000c0947 */ /* 0x000fea0003800000 */
[----:B------:R-:W1:Y:S02]  /*11470*/  LDG.E.U8 R16, desc[UR36][R8.64+0x199] ;  /* 0x0001992408107981 */ /* 0x000e64000c1e1100 */
[----:B-1----:R-:W-:-:S05]  /*11480*/  PRMT R13, R16, 0x8880, RZ ;  /* 0x00008880100d7816 */ /* 0x002fca00000000ff */
[----:B------:R-:W-:-:S07]  /*11490*/  IMAD R6, R13, R18, RZ ;  /* 0x000000120d067224 */ /* 0x000fce00078e02ff */
.L_x_445:
[----:B------:R-:W-:Y:S05]  /*114a0*/  BSYNC B1 ;  /* 0x0000000000017941 */ /* 0x000fea0003800000 */
.L_x_444:
[----:B------:R-:W-:Y:S01]  /*114b0*/  @!P0 IMAD R103, R103, R17, R6 ;  /* 0x0000001167678224 */ /* 0x000fe200078e0206 */
[----:B------:R-:W-:Y:S04]  /*114c0*/  BSSY B1, `(.L_x_446) ;  /* 0x0000006000017945 */ /* 0x000fe80003800000 */
[----:B------:R0:W-:Y:S01]  /*114d0*/  @!P0 STG.E.U8 desc[UR36][R4.64+0x199], R103 ;  /* 0x0001996704008986 */ /* 0x0001e2000c101124 */
[----:B------:R-:W-:Y:S05]  /*114e0*/  @P5 BRA `(.L_x_447) ;  /* 0x00000000000c5947 */ /* 0x000fea0003800000 */
[----:B------:R-:W1:Y:S02]  /*114f0*/  LDG.E.U8 R16, desc[UR36][R10.64+0x1a0] ;  /* 0x0001a0240a107981 */ /* 0x000e64000c1e1100 */
[----:B-1----:R-:W-:-:S05]  /*11500*/  PRMT R13, R16, 0x8880, RZ ;  /* 0x00008880100d7816 */ /* 0x002fca00000000ff */
[----:B------:R-:W-:-:S07]  /*11510*/  IMAD R6, R13, R18, RZ ;  /* 0x000000120d067224 */ /* 0x000fce00078e02ff */
.L_x_447:
[----:B------:R-:W-:Y:S05]  /*11520*/  BSYNC B1 ;  /* 0x0000000000017941 */ /* 0x000fea0003800000 */
.L_x_446:
[----:B-1----:R-:W-:Y:S01]  /*11530*/  @!P5 IMAD R13, R104, R17, R6 ;  /* 0x00000011680dd224 */ /* 0x002fe200078e0206 */
[----:B------:R-:W-:Y:S04]  /*11540*/  BSSY B1, `(.L_x_448) ;  /* 0x0000006000017945 */ /* 0x000fe80003800000 */
[----:B------:R1:W-:Y:S01]  /*11550*/  @!P5 STG.E.U8 desc[UR36][R2.64+0x1a0], R13 ;  /* 0x0001a00d0200d986 */ /* 0x0003e2000c101124 */
[----:B------:R-:W-:Y:S05]  /*11560*/  @P4 BRA `(.L_x_449) ;  /* 0x00000000000c4947 */ /* 0x000fea0003800000 */
[----:B------:R-:W1:Y:S02]  /*11570*/  LDG.E.U8 R16, desc[UR36][R10.64+0x1a1] ;  /* 0x0001a1240a107981 */ /* 0x000e64000c1e1100 */
[----:B-1----:R-:W-:-:S05]  /*11580*/  PRMT R13, R16, 0x8880, RZ ;  /* 0x00008880100d7816 */ /* 0x002fca00000000ff */
[----:B------:R-:W-:-:S07]  /*11590*/  IMAD R6, R13, R18, RZ ;  /* 0x000000120d067224 */ /* 0x000fce00078e02ff */
.L_x_449:
[----:B------:R-:W-:Y:S05]  /*115a0*/  BSYNC B1 ;  /* 0x0000000000017941 */ /* 0x000fea0003800000 */
.L_x_448:
        /* <DEDUP_REMOVED lines=13> */
.L_x_451:
[----:B------:R-:W-:Y:S05]  /*11680*/  BSYNC B1 ;  /* 0x0000000000017941 */ /* 0x000fea0003800000 */
.L_x_450:
[----:B-1----:R-:W-:Y:S01]  /*11690*/  @!P3 IMAD R13, R106, R17, R6 ;  /* 0x000000116a0db224 */ /* 0x002fe200078e0206 */
[----:B------:R-:W-:Y:S04]  /*116a0*/  BSSY B1, `(.L_x_452) ;  /* 0x0000006000017945 */ /* 0x000fe80003800000 */
[----:B------:R1:W-:Y:S01]  /*116b0*/  @!P3 STG.E.U8 desc[UR36][R4.64+0x1a0], R13 ;  /* 0x0001a00d0400b986 */ /* 0x0003e2000c101124 */
[----:B------:R-:W-:Y:S05]  /*116c0*/  @P2 BRA `(.L_x_453) ;  /* 0x00000000000c2947 */ /* 0x000fea0003800000 */
[----:B------:R-:W1:Y:S02]  /*116d0*/  LDG.E.U8 R16, desc[UR36][R8.64+0x1a1] ;  /* 0x0001a12408107981 */ /* 0x000e64000c1e1100 */
[----:B-1----:R-:W-:-:S05]  /*116e0*/  PRMT R13, R16, 0x8880, RZ ;  /* 0x00008880100d7816 */ /* 0x002fca00000000ff */
[----:B------:R-:W-:-:S07]  /*116f0*/  IMAD R6, R13, R18, RZ ;  /* 0x000000120d067224 */ /* 0x000fce00078e02ff */
.L_x_453:
[----:B------:R-:W-:Y:S05]  /*11700*/  BSYNC B1 ;  /* 0x0000000000017941 */ /* 0x000fea0003800000 */
.L_x_452:
[----:B------:R-:W-:Y:S01]  /*11710*/  @!P2 IMAD R107, R107, R17, R6 ;  /* 0x000000116b6ba224 */ /* 0x000fe200078e0206 */
[----:B------:R-:W-:Y:S04]  /*11720*/  BSSY B1, `(.L_x_454) ;  /* 0x0000006000017945 */ /* 0x000fe80003800000 */
[----:B------:R0:W-:Y:S01]  /*11730*/  @!P2 STG.E.U8 desc[UR36][R4.64+0x1a1], R107 ;  /* 0x0001a16b0400a986 */ /* 0x0001e2000c101124 */
[----:B------:R-:W-:Y:S05]  /*11740*/  @P5 BRA `(.L_x_455) ;  /* 0x00000000000c5947 */ /* 0x000fea0003800000 */
[----:B------:R-:W1:Y:S02]  /*11750*/  LDG.E.U8 R16, desc[UR36][R10.64+0x1a8] ;  /* 0x0001a8240a107981 */ /* 0x000e64000c1e1100 */
[----:B-1----:R-:W-:-:S05]  /*11760*/  PRMT R13, R16, 0x8880, RZ ;  /* 0x00008880100d7816 */ /* 0x002fca00000000ff */
[----:B------:R-:W-:-:S07]  /*11770*/  IMAD R6, R13, R18, RZ ;  /* 0x000000120d067224 */ /* 0x000fce00078e02ff */
.L_x_455:
[----:B------:R-:W-:Y:S05]  /*11780*/  BSYNC B1 ;  /* 0x0000000000017941 */ /* 0x000fea0003800000 */
.L_x_454:
[----:B-1----:R-:W-:Y:S01]  /*11790*/  @!P5 IMAD R13, R108, R17, R6 ;  /* 0x000000116c0dd224 */ /* 0x002fe200078e0206 */
[----:B------:R-:W-:Y:S04]  /*117a0*/  BSSY B1, `(.L_x_456) ;  /* 0x0000006000017945 */ /* 0x000fe80003800000 */
[----:B------:R1:W-:Y:S01]  /*117b0*/  @!P5 STG.E.U8 desc[UR36][R2.64+0x1a8], R13 ;  /* 0x0001a80d0200d986 */ /* 0x0003e2000c101124 */
[----:B------:R-:W-:Y:S05]  /*117c0*/  @P4 BRA `(.L_x_457) ;  /* 0x00000000000c4947 */ /* 0x000fea0003800000 */
[----:B------:R-:W1:Y:S02]  /*117d0*/  LDG.E.U8 R16, desc[UR36][R10.64+0x1a9] ;  /* 0x0001a9240a107981 */ /* 0x000e64000c1e1100 */
[----:B-1----:R-:W-:-:S05]  /*117e0*/  PRMT R13, R16, 0x8880, RZ ;  /* 0x00008880100d7816 */ /* 0x002fca00000000ff */
[----:B------:R-:W-:-:S07]  /*117f0*/  IMAD R6, R13, R18, RZ ;  /* 0x000000120d067224 */ /* 0x000fce00078e02ff */
.L_x_457:
[----:B------:R-:W-:Y:S05]  /*11800*/  BSYNC B1 ;  /* 0x0000000000017941 */ /* 0x000fea0003800000 */
.L_x_456:
        /* <DEDUP_REMOVED lines=13> */
.L_x_459:
[----:B------:R-:W-:Y:S05]  /*118e0*/  BSYNC B1 ;  /* 0x0000000000017941 */ /* 0x000fea0003800000 */
.L_x_458:
[----:B-1----:R-:W-:Y:S01]  /*118f0*/  @!P1 IMAD R13, R110, R17, R6 ;  /* 0x000000116e0d9224 */ /* 0x002fe200078e0206 */
[----:B------:R-:W-:Y:S04]  /*11900*/  BSSY B1, `(.L_x_460) ;  /* 0x0000006000017945 */ /* 0x000fe80003800000 */
[----:B------:R1:W-:Y:S01]  /*11910*/  @!P1 STG.E.U8 desc[UR36][R4.64+0x1a8], R13 ;  /* 0x0001a80d04009986 */ /* 0x0003e2000c101124 */
[----:B------:R-:W-:Y:S05]  /*11920*/  @P0 BRA `(.L_x_461) ;  /* 0x00000000000c0947 */ /* 0x000fea0003800000 */
[----:B------:R-:W1:Y:S02]  /*11930*/  LDG.E.U8 R16, desc[UR36][R8.64+0x1a9] ;  /* 0x0001a92408107981 */ /* 0x000e64000c1e1100 */
[----:B-1----:R-:W-:-:S05]  /*11940*/  PRMT R13, R16, 0x8880, RZ ;  /* 0x00008880100d7816 */ /* 0x002fca00000000ff */
[----:B------:R-:W-:-:S07]  /*11950*/  IMAD R6, R13, R18, RZ ;  /* 0x000000120d067224 */ /* 0x000fce00078e02ff */
.L_x_461:
[----:B------:R-:W-:Y:S05]  /*11960*/  BSYNC B1 ;  /* 0x0000000000017941 */ /* 0x000fea0003800000 */
.L_x_460:
[----:B------:R-:W-:Y:S01]  /*11970*/  @!P0 IMAD R111, R111, R17, R6 ;  /* 0x000000116f6f8224 */ /* 0x000fe200078e0206 */
[----:B------:R-:W-:Y:S04]  /*11980*/  BSSY B1, `(.L_x_462) ;  /* 0x0000006000017945 */ /* 0x000fe80003800000 */
[----:B------:R0:W-:Y:S01]  /*11990*/  @!P0 STG.E.U8 desc[UR36][R4.64+0x1a9], R111 ;  /* 0x0001a96f04008986 */ /* 0x0001e2000c101124 */
[----:B------:R-:W-:Y:S05]  /*119a0*/  @P5 BRA `(.L_x_463) ;  /* 0x00000000000c5947 */ /* 0x000fea0003800000 */
[----:B------:R-:W1:Y:S02]  /*119b0*/  LDG.E.U8 R16, desc[UR36][R10.64+0x1b0] ;  /* 0x0001b0240a107981 */ /* 0x000e64000c1e1100 */
[----:B-1----:R-:W-:-:S05]  /*119c0*/  PRMT R13, R16, 0x8880, RZ ;  /* 0x00008880100d7816 */ /* 0x002fca00000000ff */
[----:B------:R-:W-:-:S07]  /*119d0*/  IMAD R6, R13, R18, RZ ;  /* 0x000000120d067224 */ /* 0x000fce00078e02ff */
.L_x_463:
[----:B------:R-:W-:Y:S05]  /*119e0*/  BSYNC B1 ;  /* 0x0000000000017941 */ /* 0x000fea0003800000 */
.L_x_462:
[----:B-1----:R-:W-:Y:S01]  /*119f0*/  @!P5 IMAD R13, R112, R17, R6 ;  /* 0x00000011700dd224 */ /* 0x002fe200078e0206 */
[----:B------:R-:W-:Y:S04]  /*11a00*/  BSSY B1, `(.L_x_464) ;  /* 0x0000006000017945 */ /* 0x000fe80003800000 */
[----:B------:R1:W-:Y:S01]  /*11a10*/  @!P5 STG.E.U8 desc[UR36][R2.64+0x1b0], R13 ;  /* 0x0001b00d0200d986 */ /* 0x0003e2000c101124 */
[----:B------:R-:W-:Y:S05]  /*11a20*/  @P4 BRA `(.L_x_465) ;  /* 0x00000000000c4947 */ /* 0x000fea0003800000 */
[----:B------:R-:W1:Y:S02]  /*11a30*/  LDG.E.U8 R16, desc[UR36][R10.64+0x1b1] ;  /* 0x0001b1240a107981 */ /* 0x000e64000c1e1100 */
[----:B-1----:R-:W-:-:S05]  /*11a40*/  PRMT R13, R16, 0x8880, RZ ;  /* 0x00008880100d7816 */ /* 0x002fca00000000ff */
[----:B------:R-:W-:-:S07]  /*11a50*/  IMAD R6, R13, R18, RZ ;  /* 0x000000120d067224 */ /* 0x000fce00078e02ff */
.L_x_465:
[----:B------:R-:W-:Y:S05]  /*11a60*/  BSYNC B1 ;  /* 0x0000000000017941 */ /* 0x000fea0003800000 */
.L_x_464:
        /* <DEDUP_REMOVED lines=13> */
.L_x_467:
[----:B------:R-:W-:Y:S05]  /*11b40*/  BSYNC B1 ;  /* 0x0000000000017941 */ /* 0x000fea0003800000 */
.L_x_466:
[----:B-1----:R-:W-:Y:S01]  /*11b50*/  @!P3 IMAD R13, R114, R17, R6 ;  /* 0x00000011720db224 */ /* 0x002fe200078e0206 */
[----:B------:R-:W-:Y:S04]  /*11b60*/  BSSY B1, `(.L_x_468) ;  /* 0x0000006000017945 */ /* 0x000fe80003800000 */
[----:B------:R1:W-:Y:S01]  /*11b70*/  @!P3 STG.E.U8 desc[UR36][R4.64+0x1b0], R13 ;  /* 0x0001b00d0400b986 */ /* 0x0003e2000c101124 */
[----:B------:R-:W-:Y:S05]  /*11b80*/  @P2 BRA `(.L_x_469) ;  /* 0x00000000000c2947 */ /* 0x000fea0003800000 */
[----:B------:R-:W1:Y:S02]  /*11b90*/  LDG.E.U8 R16, desc[UR36][R8.64+0x1b1] ;  /* 0x0001b12408107981 */ /* 0x000e64000c1e1100 */
[----:B-1----:R-:W-:-:S05]  /*11ba0*/  PRMT R13, R16, 0x8880, RZ ;  /* 0x00008880100d7816 */ /* 0x002fca00000000ff */
[----:B------:R-:W-:-:S07]  /*11bb0*/  IMAD R6, R13, R18, RZ ;  /* 0x000000120d067224 */ /* 0x000fce00078e02ff */
.L_x_469:
[----:B------:R-:W-:Y:S05]  /*11bc0*/  BSYNC B1 ;  /* 0x0000000000017941 */ /* 0x000fea0003800000 */
.L_x_468:
[----:B------:R-:W-:Y:S01]  /*11bd0*/  @!P2 IMAD R115, R115, R17, R6 ;  /* 0x000000117373a224 */ /* 0x000fe200078e0206 */
[----:B------:R-:W-:Y:S04]  /*11be0*/  BSSY B1, `(.L_x_470) ;  /* 0x0000006000017945 */ /* 0x000fe80003800000 */
[----:B------:R0:W-:Y:S01]  /*11bf0*/  @!P2 STG.E.U8 desc[UR36][R4.64+0x1b1], R115 ;  /* 0x0001b1730400a986 */ /* 0x0001e2000c101124 */
[----:B------:R-:W-:Y:S05]  /*11c00*/  @P5 BRA `(.L_x_471) ;  /* 0x00000000000c5947 */ /* 0x000fea0003800000 */
[----:B------:R-:W1:Y:S02]  /*11c10*/  LDG.E.U8 R16, desc[UR36][R10.64+0x1b8] ;  /* 0x0001b8240a107981 */ /* 0x000e64000c1e1100 */
[----:B-1----:R-:W-:-:S05]  /*11c20*/  PRMT R13, R16, 0x8880, RZ ;  /* 0x00008880100d7816 */ /* 0x002fca00000000ff */
[----:B------:R-:W-:-:S07]  /*11c30*/  IMAD R6, R13, R18, RZ ;  /* 0x000000120d067224 */ /* 0x000fce00078e02ff */
.L_x_471:
[----:B------:R-:W-:Y:S05]  /*11c40*/  BSYNC B1 ;  /* 0x0000000000017941 */ /* 0x000fea0003800000 */
.L_x_470:
[----:B-1----:R-:W-:Y:S01]  /*11c50*/  @!P5 IMAD R13, R116, R17, R6 ;  /* 0x00000011740dd224 */ /* 0x002fe200078e0206 */
[----:B------:R-:W-:Y:S04]  /*11c60*/  BSSY B1, `(.L_x_472) ;  /* 0x0000006000017945 */ /* 0x000fe80003800000 */
[----:B------:R1:W-:Y:S01]  /*11c70*/  @!P5 STG.E.U8 desc[UR36][R2.64+0x1b8], R13 ;  /* 0x0001b80d0200d986 */ /* 0x0003e2000c101124 */
[----:B------:R-:W-:Y:S05]  /*11c80*/  @P4 BRA `(.L_x_473) ;  /* 0x00000000000c4947 */ /* 0x000fea0003800000 */
[----:B------:R-:W1:Y:S02]  /*11c90*/  LDG.E.U8 R16, desc[UR36][R10.64+0x1b9] ;  /* 0x0001b9240a107981 */ /* 0x000e64000c1e1100 */
[----:B-1----:R-:W-:-:S05]  /*11ca0*/  PRMT R13, R16, 0x8880, RZ ;  /* 0x00008880100d7816 */ /* 0x002fca00000000ff */
[----:B------:R-:W-:-:S07]  /*11cb0*/  IMAD R6, R13, R18, RZ ;  /* 0x000000120d067224 */ /* 0x000fce00078e02ff */
.L_x_473:
[----:B------:R-:W-:Y:S05]  /*11cc0*/  BSYNC B1 ;  /* 0x0000000000017941 */ /* 0x000fea0003800000 */
.L_x_472:
        /* <DEDUP_REMOVED lines=13> */
.L_x_475:
[----:B------:R-:W-:Y:S05]  /*11da0*/  BSYNC B1 ;  /* 0x0000000000017941 */ /* 0x000fea0003800000 */
.L_x_474:
[----:B-1----:R-:W-:Y:S01]  /*11db0*/  @!P1 IMAD R13, R118, R17, R6 ;  /* 0x00000011760d9224 */ /* 0x002fe200078e0206 */
[----:B------:R-:W-:Y:S04]  /*11dc0*/  BSSY B1, `(.L_x_476) ;  /* 0x0000006000017945 */ /* 0x000fe80003800000 */
[----:B------:R1:W-:Y:S01]  /*11dd0*/  @!P1 STG.E.U8 desc[UR36][R4.64+0x1b8], R13 ;  /* 0x0001b80d04009986 */ /* 0x0003e2000c101124 */
[----:B------:R-:W-:Y:S05]  /*11de0*/  @P0 BRA `(.L_x_477) ;  /* 0x00000000000c0947 */ /* 0x000fea0003800000 */
[----:B------:R-:W1:Y:S02]  /*11df0*/  LDG.E.U8 R16, desc[UR36][R8.64+0x1b9] ;  /* 0x0001b92408107981 */ /* 0x000e64000c1e1100 */
[----:B-1----:R-:W-:-:S05]  /*11e00*/  PRMT R13, R16, 0x8880, RZ ;  /* 0x00008880100d7816 */ /* 0x002fca00000000ff */
[----:B------:R-:W-:-:S07]  /*11e10*/  IMAD R6, R13, R18, RZ ;  /* 0x000000120d067224 */ /* 0x000fce00078e02ff */
.L_x_477:
[----:B------:R-:W-:Y:S05]  /*11e20*/  BSYNC B1 ;  /* 0x0000000000017941 */ /* 0x000fea0003800000 */
.L_x_476:
[----:B------:R-:W-:Y:S01]  /*11e30*/  @!P0 IMAD R119, R119, R17, R6 ;  /* 0x0000001177778224 */ /* 0x000fe200078e0206 */
[----:B------:R-:W-:Y:S04]  /*11e40*/  BSSY B1, `(.L_x_478) ;  /* 0x0000006000017945 */ /* 0x000fe80003800000 */
[----:B------:R0:W-:Y:S01]  /*11e50*/  @!P0 STG.E.U8 desc[UR36][R4.64+0x1b9], R119 ;  /* 0x0001b97704008986 */ /* 0x0001e2000c101124 */
[----:B------:R-:W-:Y:S05]  /*11e60*/  @P5 BRA `(.L_x_479) ;  /* 0x00000000000c5947 */ /* 0x000fea0003800000 */
[----:B------:R-:W1:Y:S02]  /*11e70*/  LDG.E.U8 R16, desc[UR36][R10.64+0x1c0] ;  /* 0x0001c0240a107981 */ /* 0x000e64000c1e1100 */
[----:B-1----:R-:W-:-:S05]  /*11e80*/  PRMT R13, R16, 0x8880, RZ ;  /* 0x00008880100d7816 */ /* 0x002fca00000000ff */
[----:B------:R-:W-:-:S07]  /*11e90*/  IMAD R6, R13, R18, RZ ;  /* 0x000000120d067224 */ /* 0x000fce00078e02ff */
.L_x_479:
[----:B------:R-:W-:Y:S05]  /*11ea0*/  BSYNC B1 ;  /* 0x0000000000017941 */ /* 0x000fea0003800000 */
.L_x_478:
[----:B-1----:R-:W-:Y:S01]  /*11eb0*/  @!P5 IMAD R13, R120, R17, R6 ;  /* 0x00000011780dd224 */ /* 0x002fe200078e0206 */
[----:B------:R-:W-:Y:S04]  /*11ec0*/  BSSY B1, `(.L_x_480) ;  /* 0x0000006000017945 */ /* 0x000fe80003800000 */
[----:B------:R1:W-:Y:S01]  /*11ed0*/  @!P5 STG.E.U8 desc[UR36][R2.64+0x1c0], R13 ;  /* 0x0001c00d0200d986 */ /* 0x0003e2000c101124 */
[----:B------:R-:W-:Y:S05]  /*11ee0*/  @P4 BRA `(.L_x_481) ;  /* 0x00000000000c4947 */ /* 0x000fea0003800000 */
[----:B------:R-:W1:Y:S02]  /*11ef0*/  LDG.E.U8 R16, desc[UR36][R10.64+0x1c1] ;  /* 0x0001c1240a107981 */ /* 0x000e64000c1e1100 */
[----:B-1----:R-:W-:-:S05]  /*11f00*/  PRMT R13, R16, 0x8880, RZ ;  /* 0x00008880100d7816 */ /* 0x002fca00000000ff */
[----:B------:R-:W-:-:S07]  /*11f10*/  IMAD R6, R13, R18, RZ ;  /* 0x000000120d067224 */ /* 0x000fce00078e02ff */
.L_x_481:
[----:B------:R-:W-:Y:S05]  /*11f20*/  BSYNC B1 ;  /* 0x0000000000017941 */ /* 0x000fea0003800000 */
.L_x_480:
        /* <DEDUP_REMOVED lines=13> */
.L_x_483:
[----:B------:R-:W-:Y:S05]  /*12000*/  BSYNC B1 ;  /* 0x0000000000017941 */ /* 0x000fea0003800000 */
.L_x_482:
[----:B-1----:R-:W-:Y:S01]  /*12010*/  @!P3 IMAD R13, R122, R17, R6 ;  /* 0x000000117a0db224 */ /* 0x002fe200078e0206 */
[----:B------:R-:W-:Y:S04]  /*12020*/  BSSY B1, `(.L_x_484) ;  /* 0x0000006000017945 */ /* 0x000fe80003800000 */
[----:B------:R1:W-:Y:S01]  /*12030*/  @!P3 STG.E.U8 desc[UR36][R4.64+0x1c0], R13 ;  /* 0x0001c00d0400b986 */ /* 0x0003e2000c101124 */
[----:B------:R-:W-:Y:S05]  /*12040*/  @P2 BRA `(.L_x_485) ;  /* 0x00000000000c2947 */ /* 0x000fea0003800000 */
[----:B------:R-:W1:Y:S02]  /*12050*/  LDG.E.U8 R16, desc[UR36][R8.64+0x1c1] ;  /* 0x0001c12408107981 */ /* 0x000e64000c1e1100 */
[----:B-1----:R-:W-:-:S05]  /*12060*/  PRMT R13, R16, 0x8880, RZ ;  /* 0x00008880100d7816 */ /* 0x002fca00000000ff */
[----:B------:R-:W-:-:S07]  /*12070*/  IMAD R6, R13, R18, RZ ;  /* 0x000000120d067224 */ /* 0x000fce00078e02ff */
.L_x_485:
[----:B------:R-:W-:Y:S05]  /*12080*/  BSYNC B1 ;  /* 0x0000000000017941 */ /* 0x000fea0003800000 */
.L_x_484:
[----:B------:R-:W-:Y:S01]  /*12090*/  @!P2 IMAD R123, R123, R17, R6 ;  /* 0x000000117b7ba224 */ /* 0x000fe200078e0206 */
[----:B------:R-:W-:Y:S04]  /*120a0*/  BSSY B1, `(.L_x_486) ;  /* 0x0000006000017945 */ /* 0x000fe80003800000 */
[----:B------:R0:W-:Y:S01]  /*120b0*/  @!P2 STG.E.U8 desc[UR36][R4.64+0x1c1], R123 ;  /* 0x0001c17b0400a986 */ /* 0x0001e2000c101124 */
[----:B------:R-:W-:Y:S05]  /*120c0*/  @P5 BRA `(.L_x_487) ;  /* 0x00000000000c5947 */ /* 0x000fea0003800000 */
[----:B------:R-:W1:Y:S02]  /*120d0*/  LDG.E.U8 R16, desc[UR36][R10.64+0x1c8] ;  /* 0x0001c8240a107981 */ /* 0x000e64000c1e1100 */
[----:B-1----:R-:W-:-:S05]  /*120e0*/  PRMT R13, R16, 0x8880, RZ ;  /* 0x00008880100d7816 */ /* 0x002fca00000000ff */
[----:B------:R-:W-:-:S07]  /*120f0*/  IMAD R6, R13, R18, RZ ;  /* 0x000000120d067224 */ /* 0x000fce00078e02ff */
.L_x_487:
[----:B------:R-:W-:Y:S05]  /*12100*/  BSYNC B1 ;  /* 0x0000000000017941 */ /* 0x000fea0003800000 */
.L_x_486:
[----:B-1----:R-:W-:Y:S01]  /*12110*/  @!P5 IMAD R13, R124, R17, R6 ;  /* 0x000000117c0dd224 */ /* 0x002fe200078e0206 */
[----:B------:R-:W-:Y:S04]  /*12120*/  BSSY B1, `(.L_x_488) ;  /* 0x0000006000017945 */ /* 0x000fe80003800000 */
[----:B------:R1:W-:Y:S01]  /*12130*/  @!P5 STG.E.U8 desc[UR36][R2.64+0x1c8], R13 ;  /* 0x0001c80d0200d986 */ /* 0x0003e2000c101124 */
[----:B------:R-:W-:Y:S05]  /*12140*/  @P4 BRA `(.L_x_489) ;  /* 0x00000000000c4947 */ /* 0x000fea0003800000 */
[----:B------:R-:W1:Y:S02]  /*12150*/  LDG.E.U8 R16, desc[UR36][R10.64+0x1c9] ;  /* 0x0001c9240a107981 */ /* 0x000e64000c1e1100 */
[----:B-1----:R-:W-:-:S05]  /*12160*/  PRMT R13, R16, 0x8880, RZ ;  /* 0x00008880100d7816 */ /* 0x002fca00000000ff */
[----:B------:R-:W-:-:S07]  /*12170*/  IMAD R6, R13, R18, RZ ;  /* 0x000000120d067224 */ /* 0x000fce00078e02ff */
.L_x_489:
[----:B------:R-:W-:Y:S05]  /*12180*/  BSYNC B1 ;  /* 0x0000000000017941 */ /* 0x000fea0003800000 */
.L_x_488:
        /* <DEDUP_REMOVED lines=13> */
.L_x_491:
[----:B------:R-:W-:Y:S05]  /*12260*/  BSYNC B1 ;  /* 0x0000000000017941 */ /* 0x000fea0003800000 */
.L_x_490:
[----:B-1----:R-:W-:Y:S01]  /*12270*/  @!P1 IMAD R13, R126, R17, R6 ;  /* 0x000000117e0d9224 */ /* 0x002fe200078e0206 */
[----:B------:R-:W-:Y:S04]  /*12280*/  BSSY B1, `(.L_x_492) ;  /* 0x0000006000017945 */ /* 0x000fe80003800000 */
[----:B------:R1:W-:Y:S01]  /*12290*/  @!P1 STG.E.U8 desc[UR36][R4.64+0x1c8], R13 ;  /* 0x0001c80d04009986 */ /* 0x0003e2000c101124 */
[----:B------:R-:W-:Y:S05]  /*122a0*/  @P0 BRA `(.L_x_493) ;  /* 0x00000000000c0947 */ /* 0x000fea0003800000 */
[----:B------:R-:W1:Y:S02]  /*122b0*/  LDG.E.U8 R16, desc[UR36][R8.64+0x1c9] ;  /* 0x0001c92408107981 */ /* 0x000e64000c1e1100 */
[----:B-1----:R-:W-:-:S05]  /*122c0*/  PRMT R13, R16, 0x8880, RZ ;  /* 0x00008880100d7816 */ /* 0x002fca00000000ff */
[----:B------:R-:W-:-:S07]  /*122d0*/  IMAD R6, R13, R18, RZ ;  /* 0x000000120d067224 */ /* 0x000fce00078e02ff */
.L_x_493:
[----:B------:R-:W-:Y:S05]  /*122e0*/  BSYNC B1 ;  /* 0x0000000000017941 */ /* 0x000fea0003800000 */
.L_x_492:
[----:B------:R-:W-:Y:S01]  /*122f0*/  @!P0 IMAD R127, R127, R17, R6 ;  /* 0x000000117f7f8224 */ /* 0x000fe200078e0206 */
[----:B------:R-:W-:Y:S04]  /*12300*/  BSSY B1, `(.L_x_494) ;  /* 0x0000006000017945 */ /* 0x000fe80003800000 */
[----:B------:R0:W-:Y:S01]  /*12310*/  @!P0 STG.E.U8 desc[UR36][R4.64+0x1c9], R127 ;  /* 0x0001c97f04008986 */ /* 0x0001e2000c101124 */
[----:B------:R-:W-:Y:S05]  /*12320*/  @P5 BRA `(.L_x_495) ;  /* 0x00000000000c5947 */ /* 0x000fea0003800000 */
[----:B------:R-:W1:Y:S02]  /*12330*/  LDG.E.U8 R16, desc[UR36][R10.64+0x1d0] ;  /* 0x0001d0240a107981 */ /* 0x000e64000c1e1100 */
[----:B-1----:R-:W-:-:S05]  /*12340*/  PRMT R13, R16, 0x8880, RZ ;  /* 0x00008880100d7816 */ /* 0x002fca00000000ff */
[----:B------:R-:W-:-:S07]  /*12350*/  IMAD R6, R13, R18, RZ ;  /* 0x000000120d067224 */ /* 0x000fce00078e02ff */
.L_x_495:
[----:B------:R-:W-:Y:S05]  /*12360*/  BSYNC B1 ;  /* 0x0000000000017941 */ /* 0x000fea0003800000 */
.L_x_494:
[----:B-1----:R-:W-:Y:S01]  /*12370*/  @!P5 IMAD R13, R128, R17, R6 ;  /* 0x00000011800dd224 */ /* 0x002fe200078e0206 */
[----:B------:R-:W-:Y:S04]  /*12380*/  BSSY B1, `(.L_x_496) ;  /* 0x0000006000017945 */ /* 0x000fe80003800000 */
[----:B------:R1:W-:Y:S01]  /*12390*/  @!P5 STG.E.U8 desc[UR36][R2.64+0x1d0], R13 ;  /* 0x0001d00d0200d986 */ /* 0x0003e2000c101124 */
[----:B------:R-:W-:Y:S05]  /*123a0*/  @P4 BRA `(.L_x_497) ;  /* 0x00000000000c4947 */ /* 0x000fea0003800000 */
[----:B------:R-:W1:Y:S02]  /*123b0*/  LDG.E.U8 R16, desc[UR36][R10.64+0x1d1] ;  /* 0x0001d1240a107981 */ /* 0x000e64000c1e1100 */
[----:B-1----:R-:W-:-:S05]  /*123c0*/  PRMT R13, R16, 0x8880, RZ ;  /* 0x00008880100d7816 */ /* 0x002fca00000000ff */
[----:B------:R-:W-:-:S07]  /*123d0*/  IMAD R6, R13, R18, RZ ;  /* 0x000000120d067224 */ /* 0x000fce00078e02ff */
.L_x_497:
[----:B------:R-:W-:Y:S05]  /*123e0*/  BSYNC B1 ;  /* 0x0000000000017941 */ /* 0x000fea0003800000 */
.L_x_496:
        /* <DEDUP_REMOVED lines=13> */
.L_x_499:
[----:B------:R-:W-:Y:S05]  /*124c0*/  BSYNC B1 ;  /* 0x0000000000017941 */ /* 0x000fea0003800000 */
.L_x_498:
[----:B-1----:R-:W-:Y:S01]  /*124d0*/  @!P3 IMAD R13, R130, R17, R6 ;  /* 0x00000011820db224 */ /* 0x002fe200078e0206 */
[----:B------:R-:W-:Y:S04]  /*124e0*/  BSSY B1, `(.L_x_500) ;  /* 0x0000006000017945 */ /* 0x000fe80003800000 */
[----:B------:R1:W-:Y:S01]  /*124f0*/  @!P3 STG.E.U8 desc[UR36][R4.64+0x1d0], R13 ;  /* 0x0001d00d0400b986 */ /* 0x0003e2000c101124 */
[----:B------:R-:W-:Y:S05]  /*12500*/  @P2 BRA `(.L_x_501) ;  /* 0x00000000000c2947 */ /* 0x000fea0003800000 */
[----:B------:R-:W1:Y:S02]  /*12510*/  LDG.E.U8 R16, desc[UR36][R8.64+0x1d1] ;  /* 0x0001d12408107981 */ /* 0x000e64000c1e1100 */
[----:B-1----:R-:W-:-:S05]  /*12520*/  PRMT R13, R16, 0x8880, RZ ;  /* 0x00008880100d7816 */ /* 0x002fca00000000ff */
[----:B------:R-:W-:-:S07]  /*12530*/  IMAD R6, R13, R18, RZ ;  /* 0x000000120d067224 */ /* 0x000fce00078e02ff */
.L_x_501:
[----:B------:R-:W-:Y:S05]  /*12540*/  BSYNC B1 ;  /* 0x0000000000017941 */ /* 0x000fea0003800000 */
.L_x_500:
[----:B------:R-:W-:Y:S01]  /*12550*/  @!P2 IMAD R131, R131, R17, R6 ;  /* 0x000000118383a224 */ /* 0x000fe200078e0206 */
[----:B------:R-:W-:Y:S04]  /*12560*/  BSSY B1, `(.L_x_502) ;  /* 0x0000006000017945 */ /* 0x000fe80003800000 */
[----:B------:R0:W-:Y:S01]  /*12570*/  @!P2 STG.E.U8 desc[UR36][R4.64+0x1d1], R131 ;  /* 0x0001d1830400a986 */ /* 0x0001e2000c101124 */
[----:B------:R-:W-:Y:S05]  /*12580*/  @P5 BRA `(.L_x_503) ;  /* 0x00000000000c5947 */ /* 0x000fea0003800000 */
[----:B------:R-:W1:Y:S02]  /*12590*/  LDG.E.U8 R16, desc[UR36][R10.64+0x1d8] ;  /* 0x0001d8240a107981 */ /* 0x000e64000c1e1100 */
[----:B-1----:R-:W-:-:S05]  /*125a0*/  PRMT R13, R16, 0x8880, RZ ;  /* 0x00008880100d7816 */ /* 0x002fca00000000ff */
[----:B------:R-:W-:-:S07]  /*125b0*/  IMAD R6, R13, R18, RZ ;  /* 0x000000120d067224 */ /* 0x000fce00078e02ff */
.L_x_503:
[----:B------:R-:W-:Y:S05]  /*125c0*/  BSYNC B1 ;  /* 0x0000000000017941 */ /* 0x000fea0003800000 */
.L_x_502:
[----:B-1----:R-:W-:Y:S01]  /*125d0*/  @!P5 IMAD R13, R132, R17, R6 ;  /* 0x00000011840dd224 */ /* 0x002fe200078e0206 */
[----:B------:R-:W-:Y:S04]  /*125e0*/  BSSY B1, `(.L_x_504) ;  /* 0x0000006000017945 */ /* 0x000fe80003800000 */
[----:B------:R1:W-:Y:S01]  /*125f0*/  @!P5 STG.E.U8 desc[UR36][R2.64+0x1d8], R13 ;  /* 0x0001d80d0200d986 */ /* 0x0003e2000c101124 */
[----:B------:R-:W-:Y:S05]  /*12600*/  @P4 BRA `(.L_x_505) ;  /* 0x00000000000c4947 */ /* 0x000fea0003800000 */
[----:B------:R-:W1:Y:S02]  /*12610*/  LDG.E.U8 R16, desc[UR36][R10.64+0x1d9] ;  /* 0x0001d9240a107981 */ /* 0x000e64000c1e1100 */
[----:B-1----:R-:W-:-:S05]  /*12620*/  PRMT R13, R16, 0x8880, RZ ;  /* 0x00008880100d7816 */ /* 0x002fca00000000ff */
[----:B------:R-:W-:-:S07]  /*12630*/  IMAD R6, R13, R18, RZ ;  /* 0x000000120d067224 */ /* 0x000fce00078e02ff */
.L_x_505:
[----:B------:R-:W-:Y:S05]  /*12640*/  BSYNC B1 ;  /* 0x0000000000017941 */ /* 0x000fea0003800000 */
.L_x_504:
        /* <DEDUP_REMOVED lines=13> */
.L_x_507:
[----:B------:R-:W-:Y:S05]  /*12720*/  BSYNC B1 ;  /* 0x0000000000017941 */ /* 0x000fea0003800000 */
.L_x_506:
[----:B-1----:R-:W-:Y:S01]  /*12730*/  @!P1 IMAD R13, R134, R17, R6 ;  /* 0x00000011860d9224 */ /* 0x002fe200078e0206 */
[----:B------:R-:W-:Y:S04]  /*12740*/  BSSY B1, `(.L_x_508) ;  /* 0x0000006000017945 */ /* 0x000fe80003800000 */
[----:B------:R1:W-:Y:S01]  /*12750*/  @!P1 STG.E.U8 desc[UR36][R4.64+0x1d8], R13 ;  /* 0x0001d80d04009986 */ /* 0x0003e2000c101124 */
[----:B------:R-:W-:Y:S05]  /*12760*/  @P4 BRA `(.L_x_509) ;  /* 0x00000000000c4947 */ /* 0x000fea0003800000 */
[----:B------:R-:W1:Y:S02]  /*12770*/  LDG.E.U8 R16, desc[UR36][R8.64+0x1d9] ;  /* 0x0001d92408107981 */ /* 0x000e64000c1e1100 */
[----:B-1----:R-:W-:-:S05]  /*12780*/  PRMT R13, R16, 0x8880, RZ ;  /* 0x00008880100d7816 */ /* 0x002fca00000000ff */
[----:B------:R-:W-:-:S07]  /*12790*/  IMAD R6, R13, R18, RZ ;  /* 0x000000120d067224 */ /* 0x000fce00078e02ff */
.L_x_509:
[----:B------:R-:W-:Y:S05]  /*127a0*/  BSYNC B1 ;  /* 0x0000000000017941 */ /* 0x000fea0003800000 */
.L_x_508:
[----:B------:R-:W-:Y:S01]  /*127b0*/  @!P4 IMAD R135, R135, R17, R6 ;  /* 0x000000118787c224 */ /* 0x000fe200078e0206 */
[----:B------:R-:W-:Y:S04]  /*127c0*/  BSSY B1, `(.L_x_510) ;  /* 0x0000006000017945 */ /* 0x000fe80003800000 */
[----:B------:R0:W-:Y:S01]  /*127d0*/  @!P4 STG.E.U8 desc[UR36][R4.64+0x1d9], R135 ;  /* 0x0001d9870400c986 */ /* 0x0001e2000c101124 */
[----:B------:R-:W-:Y:S05]  /*127e0*/  @P5 BRA `(.L_x_511) ;  /* 0x00000000000c5947 */ /* 0x000fea0003800000 */
[----:B------:R-:W1:Y:S02]  /*127f0*/  LDG.E.U8 R16, desc[UR36][R10.64+0x1e0] ;  /* 0x0001e0240a107981 */ /* 0x000e64000c1e1100 */
[----:B-1----:R-:W-:-:S05]  /*12800*/  PRMT R13, R16, 0x8880, RZ ;  /* 0x00008880100d7816 */ /* 0x002fca00000000ff */
[----:B------:R-:W-:-:S07]  /*12810*/  IMAD R6, R13, R18, RZ ;  /* 0x000000120d067224 */ /* 0x000fce00078e02ff */
.L_x_511:
[----:B------:R-:W-:Y:S05]  /*12820*/  BSYNC B1 ;  /* 0x0000000000017941 */ /* 0x000fea0003800000 */
.L_x_510:
[----:B-1----:R-:W-:Y:S01]  /*12830*/  @!P5 IMAD R13, R136, R17, R6 ;  /* 0x00000011880dd224 */ /* 0x002fe200078e0206 */
[----:B------:R-:W-:Y:S04]  /*12840*/  BSSY B1, `(.L_x_512) ;  /* 0x0000006000017945 */ /* 0x000fe80003800000 */
[----:B------:R1:W-:Y:S01]  /*12850*/  @!P5 STG.E.U8 desc[UR36][R2.64+0x1e0], R13 ;  /* 0x0001e00d0200d986 */ /* 0x0003e2000c101124 */
[----:B------:R-:W-:Y:S05]  /*12860*/  @P0 BRA `(.L_x_513) ;  /* 0x00000000000c0947 */ /* 0x000fea0003800000 */
[----:B------:R-:W1:Y:S02]  /*12870*/  LDG.E.U8 R16, desc[UR36][R10.64+0x1e1] ;  /* 0x0001e1240a107981 */ /* 0x000e64000c1e1100 */
[----:B-1----:R-:W-:-:S05]  /*12880*/  PRMT R13, R16, 0x8880, RZ ;  /* 0x00008880100d7816 */ /* 0x002fca00000000ff */
[----:B------:R-:W-:-:S07]  /*12890*/  IMAD R6, R13, R18, RZ ;  /* 0x000000120d067224 */ /* 0x000fce00078e02ff */
.L_x_513:
[----:B------:R-:W-:Y:S05]  /*128a0*/  BSYNC B1 ;  /* 0x0000000000017941 */ /* 0x000fea0003800000 */
.L_x_512:
        /* <DEDUP_REMOVED lines=13> */
.L_x_515:
[----:B------:R-:W-:Y:S05]  /*12980*/  BSYNC B1 ;  /* 0x0000000000017941 */ /* 0x000fea0003800000 */
.L_x_514:
[----:B-1----:R-:W-:Y:S01]  /*12990*/  @!P3 IMAD R13, R138, R17, R6 ;  /* 0x000000118a0db224 */ /* 0x002fe200078e0206 */
[----:B------:R-:W-:Y:S04]  /*129a0*/  BSSY B1, `(.L_x_516) ;  /* 0x0000006000017945 */ /* 0x000fe80003800000 */
[----:B------:R1:W-:Y:S01]  /*129b0*/  @!P3 STG.E.U8 desc[UR36][R4.64+0x1e0], R13 ;  /* 0x0001e00d0400b986 */ /* 0x0003e2000c101124 */
[----:B------:R-:W-:Y:S05]  /*129c0*/  @P2 BRA `(.L_x_517) ;  /* 0x00000000000c2947 */ /* 0x000fea0003800000 */
[----:B------:R-:W1:Y:S02]  /*129d0*/  LDG.E.U8 R16, desc[UR36][R8.64+0x1e1] ;  /* 0x0001e12408107981 */ /* 0x000e64000c1e1100 */
[----:B-1----:R-:W-:-:S05]  /*129e0*/  PRMT R13, R16, 0x8880, RZ ;  /* 0x00008880100d7816 */ /* 0x002fca00000000ff */
[----:B------:R-:W-:-:S07]  /*129f0*/  IMAD R6, R13, R18, RZ ;  /* 0x000000120d067224 */ /* 0x000fce00078e02ff */
.L_x_517:
[----:B------:R-:W-:Y:S05]  /*12a00*/  BSYNC B1 ;  /* 0x0000000000017941 */ /* 0x000fea0003800000 */
.L_x_516:
[----:B------:R-:W-:Y:S01]  /*12a10*/  @!P2 IMAD R139, R139, R17, R6 ;  /* 0x000000118b8ba224 */ /* 0x000fe200078e0206 */
[----:B------:R-:W-:Y:S04]  /*12a20*/  BSSY B1, `(.L_x_518) ;  /* 0x0000006000017945 */ /* 0x000fe80003800000 */
[----:B------:R0:W-:Y:S01]  /*12a30*/  @!P2 STG.E.U8 desc[UR36][R4.64+0x1e1], R139 ;  /* 0x0001e18b0400a986 */ /* 0x0001e2000c101124 */
[----:B------:R-:W-:Y:S05]  /*12a40*/  @P0 BRA `(.L_x_519) ;  /* 0x00000000000c0947 */ /* 0x000fea0003800000 */
[----:B------:R-:W1:Y:S02]  /*12a50*/  LDG.E.U8 R16, desc[UR36][R10.64+0x1e8] ;  /* 0x0001e8240a107981 */ /* 0x000e64000c1e1100 */
[----:B-1----:R-:W-:-:S05]  /*12a60*/  PRMT R13, R16, 0x8880, RZ ;  /* 0x00008880100d7816 */ /* 0x002fca00000000ff */
[----:B------:R-:W-:-:S07]  /*12a70*/  IMAD R6, R13, R18, RZ ;  /* 0x000000120d067224 */ /* 0x000fce00078e02ff */
.L_x_519:
[----:B------:R-:W-:Y:S05]  /*12a80*/  BSYNC B1 ;  /* 0x0000000000017941 */ /* 0x000fea0003800000 */
.L_x_518:
[----:B-1----:R-:W-:Y:S01]  /*12a90*/  @!P0 IMAD R13, R140, R17, R6 ;  /* 0x000000118c0d8224 */ /* 0x002fe200078e0206 */
[----:B------:R-:W-:Y:S04]  /*12aa0*/  BSSY B1, `(.L_x_520) ;  /* 0x0000006000017945 */ /* 0x000fe80003800000 */
[----:B------:R1:W-:Y:S01]  /*12ab0*/  @!P0 STG.E.U8 desc[UR36][R2.64+0x1e8], R13 ;  /* 0x0001e80d02008986 */ /* 0x0003e2000c101124 */
[----:B------:R-:W-:Y:S05]  /*12ac0*/  @P5 BRA `(.L_x_521) ;  /* 0x00000000000c5947 */ /* 0x000fea0003800000 */
[----:B------:R-:W1:Y:S02]  /*12ad0*/  LDG.E.U8 R16, desc[UR36][R10.64+0x1e9] ;  /* 0x0001e9240a107981 */ /* 0x000e64000c1e1100 */
[----:B-1----:R-:W-:-:S05]  /*12ae0*/  PRMT R13, R16, 0x8880, RZ ;  /* 0x00008880100d7816 */ /* 0x002fca00000000ff */
[----:B------:R-:W-:-:S07]  /*12af0*/  IMAD R6, R13, R18, RZ ;  /* 0x000000120d067224 */ /* 0x000fce00078e02ff */
.L_x_521:
[----:B------:R-:W-:Y:S05]  /*12b00*/  BSYNC B1 ;  /* 0x0000000000017941 */ /* 0x000fea0003800000 */
.L_x_520:
        /* <DEDUP_REMOVED lines=13> */
.L_x_523:
[----:B------:R-:W-:Y:S05]  /*12be0*/  BSYNC B1 ;  /* 0x0000000000017941 */ /* 0x000fea0003800000 */
.L_x_522:
[----:B-1----:R-:W-:Y:S01]  /*12bf0*/  @!P4 IMAD R13, R142, R17, R6 ;  /* 0x000000118e0dc224 */ /* 0x002fe200078e0206 */
[----:B------:R-:W-:Y:S04]  /*12c00*/  BSSY B1, `(.L_x_524) ;  /* 0x0000006000017945 */ /* 0x000fe80003800000 */
[----:B------:R1:W-:Y:S01]  /*12c10*/  @!P4 STG.E.U8 desc[UR36][R4.64+0x1e8], R13 ;  /* 0x0001e80d0400c986 */ /* 0x0003e2000c101124 */
[----:B------:R-:W-:Y:S05]  /*12c20*/  @P1 BRA `(.L_x_525) ;  /* 0x00000000000c1947 */ /* 0x000fea0003800000 */
[----:B------:R-:W1:Y:S02]  /*12c30*/  LDG.E.U8 R16, desc[UR36][R8.64+0x1e9] ;  /* 0x0001e92408107981 */ /* 0x000e64000c1e1100 */
[----:B-1----:R-:W-:-:S05]  /*12c40*/  PRMT R13, R16, 0x8880, RZ ;  /* 0x00008880100d7816 */ /* 0x002fca00000000ff */
[----:B------:R-:W-:-:S07]  /*12c50*/  IMAD R6, R13, R18, RZ ;  /* 0x000000120d067224 */ /* 0x000fce00078e02ff */
.L_x_525:
[----:B------:R-:W-:Y:S05]  /*12c60*/  BSYNC B1 ;  /* 0x0000000000017941 */ /* 0x000fea0003800000 */
.L_x_524:
[----:B------:R-:W-:Y:S01]  /*12c70*/  @!P1 IMAD R143, R143, R17, R6 ;  /* 0x000000118f8f9224 */ /* 0x000fe200078e0206 */
[----:B------:R-:W-:Y:S04]  /*12c80*/  BSSY B1, `(.L_x_526) ;  /* 0x0000006000017945 */ /* 0x000fe80003800000 */
[----:B------:R0:W-:Y:S01]  /*12c90*/  @!P1 STG.E.U8 desc[UR36][R4.64+0x1e9], R143 ;  /* 0x0001e98f04009986 */ /* 0x0001e2000c101124 */
[----:B------:R-:W-:Y:S05]  /*12ca0*/  @P3 BRA `(.L_x_527) ;  /* 0x00000000000c3947 */ /* 0x000fea0003800000 */
[----:B------:R-:W1:Y:S02]  /*12cb0*/  LDG.E.U8 R16, desc[UR36][R10.64+0x1f0] ;  /* 0x0001f0240a107981 */ /* 0x000e64000c1e1100 */
[----:B-1----:R-:W-:-:S05]  /*12cc0*/  PRMT R13, R16, 0x8880, RZ ;  /* 0x00008880100d7816 */ /* 0x002fca00000000ff */
[----:B------:R-:W-:-:S07]  /*12cd0*/  IMAD R6, R13, R18, RZ ;  /* 0x000000120d067224 */ /* 0x000fce00078e02ff */
.L_x_527:
[----:B------:R-:W-:Y:S05]  /*12ce0*/  BSYNC B1 ;  /* 0x0000000000017941 */ /* 0x000fea0003800000 */
.L_x_526:
[----:B-1----:R-:W-:Y:S01]  /*12cf0*/  @!P3 IMAD R13, R144, R17, R6 ;  /* 0x00000011900db224 */ /* 0x002fe200078e0206 */
[----:B------:R-:W-:Y:S04]  /*12d00*/  BSSY B1, `(.L_x_528) ;  /* 0x0000006000017945 */ /* 0x000fe80003800000 */
[----:B------:R1:W-:Y:S01]  /*12d10*/  @!P3 STG.E.U8 desc[UR36][R2.64+0x1f0], R13 ;  /* 0x0001f00d0200b986 */ /* 0x0003e2000c101124 */
[----:B------:R-:W-:Y:S05]  /*12d20*/  @P5 BRA `(.L_x_529) ;  /* 0x00000000000c5947 */ /* 0x000fea0003800000 */
[----:B------:R-:W1:Y:S02]  /*12d30*/  LDG.E.U8 R16, desc[UR36][R10.64+0x1f1] ;  /* 0x0001f1240a107981 */ /* 0x000e64000c1e1100 */
[----:B-1----:R-:W-:-:S05]  /*12d40*/  PRMT R13, R16, 0x8880, RZ ;  /* 0x00008880100d7816 */ /* 0x002fca00000000ff */
[----:B------:R-:W-:-:S07]  /*12d50*/  IMAD R6, R13, R18, RZ ;  /* 0x000000120d067224 */ /* 0x000fce00078e02ff */
.L_x_529:
[----:B------:R-:W-:Y:S05]  /*12d60*/  BSYNC B1 ;  /* 0x0000000000017941 */ /* 0x000fea0003800000 */
.L_x_528:
        /* <DEDUP_REMOVED lines=9> */
[----:B------:R-:W-:Y:S01]  /*12e00*/  ISETP.LT.OR P3, PT, R0, 0x9, !P3 ;  /* 0x000000090000780c */ /* 0x000fe20005f61670 */
[----:B------:R-:W-:-:S12]  /*12e10*/  @P2 BRA `(.L_x_531) ;  /* 0x00000000000c2947 */ /* 0x000fd80003800000 */
[----:B------:R-:W5:Y:S02]  /*12e20*/  LDG.E.U8 R16, desc[UR36][R8.64+0x1f0] ;  /* 0x0001f02408107981 */ /* 0x000f64000c1e1100 */
[----:B-----5:R-:W-:-:S05]  /*12e30*/  PRMT R7, R16, 0x8880, RZ ;  /* 0x0000888010077816 */ /* 0x020fca00000000ff */
[----:B------:R-:W-:-:S07]  /*12e40*/  IMAD R6, R7, R18, RZ ;  /* 0x0000001207067224 */ /* 0x000fce00078e02ff */
.L_x_531:
[----:B------:R-:W-:Y:S05]  /*12e50*/  BSYNC B1 ;  /* 0x0000000000017941 */ /* 0x000fea0003800000 */
.L_x_530:
[----:B------:R-:W-:Y:S01]  /*12e60*/  @!P2 IMAD R7, R146, R17, R6 ;  /* 0x000000119207a224 */ /* 0x000fe200078e0206 */
[----:B------:R-:W-:Y:S04]  /*12e70*/  BSSY B1, `(.L_x_532) ;  /* 0x0000006000017945 */ /* 0x000fe80003800000 */
[----:B------:R0:W-:Y:S01]  /*12e80*/  @!P2 STG.E.U8 desc[UR36][R4.64+0x1f0], R7 ;  /* 0x0001f0070400a986 */ /* 0x0001e2000c101124 */
[----:B------:R-:W-:Y:S05]  /*12e90*/  @P0 BRA `(.L_x_533) ;  /* 0x00000000000c0947 */ /* 0x000fea0003800000 */
[----:B------:R-:W0:Y:S02]  /*12ea0*/  LDG.E.U8 R16, desc[UR36][R8.64+0x1f1] ;  /* 0x0001f12408107981 */ /* 0x000e24000c1e1100 */
[----:B0-----:R-:W-:-:S05]  /*12eb0*/  PRMT R7, R16, 0x8880, RZ ;  /* 0x0000888010077816 */ /* 0x001fca00000000ff */
[----:B------:R-:W-:-:S07]  /*12ec0*/  IMAD R6, R7, R18, RZ ;  /* 0x0000001207067224 */ /* 0x000fce00078e02ff */
.L_x_533:
[----:B------:R-:W-:Y:S05]  /*12ed0*/  BSYNC B1 ;  /* 0x0000000000017941 */ /* 0x000fea0003800000 */
.L_x_532:
[----:B------:R-:W-:Y:S01]  /*12ee0*/  @!P0 IMAD R147, R147, R17, R6 ;  /* 0x0000001193938224 */ /* 0x000fe200078e0206 */
[----:B------:R-:W-:Y:S04]  /*12ef0*/  BSSY B1, `(.L_x_534) ;  /* 0x0000006000017945 */ /* 0x000fe80003800000 */
[----:B------:R0:W-:Y:S01]  /*12f00*/  @!P0 STG.E.U8 desc[UR36][R4.64+0x1f1], R147 ;  /* 0x0001f19304008986 */ /* 0x0001e2000c101124 */
[----:B------:R-:W-:Y:S05]  /*12f10*/  @P5 BRA `(.L_x_535) ;  /* 0x00000000000c5947 */ /* 0x000fea0003800000 */
[----:B------:R-:W0:Y:S02]  /*12f20*/  LDG.E.U8 R16, desc[UR36][R10.64+0x1f8] ;  /* 0x0001f8240a107981 */ /* 0x000e24000c1e1100 */
[----:B0-----:R-:W-:-:S05]  /*12f30*/  PRMT R7, R16, 0x8880, RZ ;  /* 0x0000888010077816 */ /* 0x001fca00000000ff */
[----:B------:R-:W-:-:S07]  /*12f40*/  IMAD R6, R7, R18, RZ ;  /* 0x0000001207067224 */ /* 0x000fce00078e02ff */
.L_x_535:
[----:B------:R-:W-:Y:S05]  /*12f50*/  BSYNC B1 ;  /* 0x0000000000017941 */ /* 0x000fea0003800000 */
.L_x_534:
[----:B0-----:R-:W-:Y:S01]  /*12f60*/  @!P5 IMAD R7, R148, R17, R6 ;  /* 0x000000119407d224 */ /* 0x001fe200078e0206 */
[----:B------:R-:W-:Y:S04]  /*12f70*/  BSSY B1, `(.L_x_536) ;  /* 0x0000006000017945 */ /* 0x000fe80003800000 */
[----:B------:R0:W-:Y:S01]  /*12f80*/  @!P5 STG.E.U8 desc[UR36][R2.64+0x1f8], R7 ;  /* 0x0001f8070200d986 */ /* 0x0001e2000c101124 */
[----:B------:R-:W-:Y:S05]  /*12f90*/  @P4 BRA `(.L_x_537) ;  /* 0x00000000000c4947 */ /* 0x000fea0003800000 */
[----:B------:R-:W0:Y:S02]  /*12fa0*/  LDG.E.U8 R16, desc[UR36][R10.64+0x1f9] ;  /* 0x0001f9240a107981 */ /* 0x000e24000c1e1100 */
[----:B0-----:R-:W-:-:S05]  /*12fb0*/  PRMT R7, R16, 0x8880, RZ ;  /* 0x0000888010077816 */ /* 0x001fca00000000ff */
[----:B------:R-:W-:-:S07]  /*12fc0*/  IMAD R6, R7, R18, RZ ;  /* 0x0000001207067224 */ /* 0x000fce00078e02ff */
.L_x_537:
[----:B------:R-:W-:Y:S05]  /*12fd0*/  BSYNC B1 ;  /* 0x0000000000017941 */ /* 0x000fea0003800000 */
.L_x_536:
[----:B------:R-:W-:Y:S01]  /*12fe0*/  @!P4 IMAD R149, R149, R17, R6 ;  /* 0x000000119595c224 */ /* 0x000fe200078e0206 */
[----:B------:R-:W-:Y:S04]  /*12ff0*/  BSSY B1, `(.L_x_538) ;  /* 0x0000006000017945 */ /* 0x000fe80003800000 */
[----:B------:R0:W-:Y:S01]  /*13000*/  @!P4 STG.E.U8 desc[UR36][R2.64+0x1f9], R149 ;  /* 0x0001f9950200c986 */ /* 0x0001e2000c101124 */
[----:B------:R-:W-:Y:S05]  /*13010*/  @P3 BRA `(.L_x_539) ;  /* 0x00000000000c3947 */ /* 0x000fea0003800000 */
[----:B------:R-:W0:Y:S02]  /*13020*/  LDG.E.U8 R16, desc[UR36][R8.64+0x1f8] ;  /* 0x0001f82408107981 */ /* 0x000e24000c1e1100 */
[----:B012-4-:R-:W-:-:S05]  /*13030*/  PRMT R3, R16, 0x8880, RZ ;  /* 0x0000888010037816 */ /* 0x017fca00000000ff */
[----:B------:R-:W-:-:S07]  /*13040*/  IMAD R6, R3, R18, RZ ;  /* 0x0000001203067224 */ /* 0x000fce00078e02ff */
.L_x_539:
[----:B------:R-:W-:Y:S05]  /*13050*/  BSYNC B1 ;  /* 0x0000000000017941 */ /* 0x000fea0003800000 */
.L_x_538:
[----:B012-4-:R-:W-:Y:S01]  /*13060*/  @!P3 IMAD R3, R150, R17, R6 ;  /* 0x000000119603b224 */ /* 0x017fe200078e0206 */
[----:B------:R-:W-:Y:S01]  /*13070*/  ISETP.LT.OR P1, PT, R0, 0x9, !P1 ;  /* 0x000000090000780c */ /* 0x000fe20004f21670 */
[----:B------:R-:W-:Y:S03]  /*13080*/  BSSY B1, `(.L_x_540) ;  /* 0x0000006000017945 */ /* 0x000fe60003800000 */
[----:B------:R0:W-:Y:S09]  /*13090*/  @!P3 STG.E.U8 desc[UR36][R4.64+0x1f8], R3 ;  /* 0x0001f8030400b986 */ /* 0x0001f2000c101124 */
[----:B------:R-:W-:Y:S05]  /*130a0*/  @P1 BRA `(.L_x_541) ;  /* 0x00000000000c1947 */ /* 0x000fea0003800000 */
[----:B------:R-:W0:Y:S02]  /*130b0*/  LDG.E.U8 R16, desc[UR36][R8.64+0x1f9] ;  /* 0x0001f92408107981 */ /* 0x000e24000c1e1100 */
[----:B0-----:R-:W-:-:S05]  /*130c0*/  PRMT R3, R16, 0x8880, RZ ;  /* 0x0000888010037816 */ /* 0x001fca00000000ff */
[----:B------:R-:W-:-:S07]  /*130d0*/  IMAD R6, R3, R18, RZ ;  /* 0x0000001203067224 */ /* 0x000fce00078e02ff */
.L_x_541:
[----:B------:R-:W-:Y:S05]  /*130e0*/  BSYNC B1 ;  /* 0x0000000000017941 */ /* 0x000fea0003800000 */
.L_x_540:
[----:B------:R-:W-:Y:S01]  /*130f0*/  IMAD R151, R151, R17, R6 ;  /* 0x0000001197977224 */ /* 0x000fe200078e0206 */
[----:B------:R-:W-:Y:S06]  /*13100*/  @P1 BRA `(.L_x_542) ;  /* 0x0000004000081947 */ /* 0x000fec0003800000 */
[----:B------:R1:W-:Y:S01]  /*13110*/  STG.E.U8 desc[UR36][R4.64+0x1f9], R151 ;  /* 0x0001f99704007986 */ /* 0x0003e2000c101124 */
[----:B------:R-:W-:Y:S05]  /*13120*/  BRA `(.L_x_542) ;  /* 0x0000004000007947 */ /* 0x000fea0003800000 */
.L_x_29:
[----:B------:R-:W2:Y:S04]  /*13130*/  LDL.LU R6, [R1] ;  /* 0x0000000001067983 */ /* 0x000ea80000300800 */
[----:B------:R-:W3:Y:S04]  /*13140*/  LDL.LU R8, [R1+0x4] ;  /* 0x0000040001087983 */ /* 0x000ee80000300800 */
[----:B------:R-:W4:Y:S04]  /*13150*/  LDL.LU R9, [R1+0x28] ;  /* 0x0000280001097983 */ /* 0x000f280000300800 */
[----:B------:R-:W5:Y:S04]  /*13160*/  LDL.LU R11, [R1+0x88] ;  /* 0x00008800010b7983 */ /* 0x000f680000300800 */
        /* <DEDUP_REMOVED lines=65> */
[----:B------:R-:W5:Y:S01]  /*13580*/  LDL.LU R174, [R1+0x194] ;  /* 0x0001940001ae7983 */ /* 0x000f620000300800 */
[----:B------:R-:W-:-:S03]  /*13590*/  ISETP.GE.AND P0, PT, R7, 0x1, PT ;  /* 0x000000010700780c */ /* 0x000fc60003f06270 */
[----:B------:R-:W5:Y:S04]  /*135a0*/  LDL.LU R173, [R1+0x198] ;  /* 0x0001980001ad7983 */ /* 0x000f680000300800 */
[----:B------:R-:W5:Y:S04]  /*135b0*/  LDL.LU R172, [R1+0x19c] ;  /* 0x00019c0001ac7983 */ /* 0x000f680000300800 */
[----:B------:R-:W5:Y:S04]  /*135c0*/  LDL.LU R171, [R1+0x1a0] ;  /* 0x0001a00001ab7983 */ /* 0x000f680000300800 */
[----:B------:R-:W5:Y:S01]  /*135d0*/  LDL.LU R170, [R1+0x1a4] ;  /* 0x0001a40001aa7983 */ /* 0x000f620000300800 */
[----:B------:R-:W-:-:S03]  /*135e0*/  ISETP.LT.OR P1, PT, R0, 0x1, !P0 ;  /* 0x000000010000780c */ /* 0x000fc60004721670 */
        /* <DEDUP_REMOVED lines=13> */
[----:B--2---:R-:W-:-:S03]  /*136c0*/  @!P1 IMAD R6, R6, R17, RZ ;  /* 0x0000001106069224 */ /* 0x004fc600078e02ff */
        /* <DEDUP_REMOVED lines=9> */
[----:B------:R0:W-:Y:S04]  /*13760*/  @!P1 STG.E.U8 desc[UR36][R2.64], R6 ;  /* 0x0000000602009986 */ /* 0x0001e8000c101124 */
[----:B0-----:R-:W4:Y:S01]  /*13770*/  LDL.LU R6, [R1+0x8] ;  /* 0x0000080001067983 */ /* 0x001f220000300800 */
[----:B------:R-:W-:-:S02]  /*13780*/  ISETP.GE.AND P1, PT, R7, 0x2, PT ;  /* 0x000000020700780c */ /* 0x000fc40003f26270 */
[C---:B------:R-:W-:Y:S02]  /*13790*/  ISETP.LT.OR P0, PT, R0.reuse, 0x9, !P0 ;  /* 0x000000090000780c */ /* 0x040fe40004701670 */
[----:B------:R-:W-:-:S13]  /*137a0*/  ISETP.LT.OR P2, PT, R0, 0x1, !P1 ;  /* 0x000000010000780c */ /* 0x000fda0004f41670 */
[----:B---3--:R-:W-:-:S05]  /*137b0*/  @!P2 IMAD R8, R8, R17, RZ ;  /* 0x000000110808a224 */ /* 0x008fca00078e02ff */
[----:B------:R0:W-:Y:S04]  /*137c0*/  @!P2 STG.E.U8 desc[UR36][R2.64+0x1], R8 ;  /* 0x000001080200a986 */ /* 0x0001e8000c101124 */
[----:B0-----:R-:W3:Y:S01]  /*137d0*/  LDL.LU R8, [R1+0xc] ;  /* 0x00000c0001087983 */ /* 0x001ee20000300800 */
[----:B----4-:R-:W-:-:S05]  /*137e0*/  @!P0 IMAD R6, R6, R17, RZ ;  /* 0x0000001106068224 */ /* 0x010fca00078e02ff */
[----:B------:R0:W-:Y:S04]  /*137f0*/  @!P0 STG.E.U8 desc[UR36][R4.64], R6 ;  /* 0x0000000604008986 */ /* 0x0001e8000c101124 */
[----:B0-----:R-:W4:Y:S01]  /*13800*/  LDL.LU R6, [R1+0x10] ;  /* 0x0000100001067983 */ /* 0x001f220000300800 */
[----:B------:R-:W-:Y:S02]  /*13810*/  ISETP.GE.AND P2, PT, R7, 0x9, PT ;  /* 0x000000090700780c */ /* 0x000fe40003f46270 */
[C---:B------:R-:W-:Y:S02]  /*13820*/  ISETP.LT.OR P0, PT, R0.reuse, 0x9, !P1 ;  /* 0x000000090000780c */ /* 0x040fe40004f01670 */
[----:B------:R-:W-:-:S11]  /*13830*/  ISETP.LT.OR P1, PT, R0, 0x1, !P2 ;  /* 0x000000010000780c */ /* 0x000fd60005721670 */
[----:B---3--:R-:W-:-:S05]  /*13840*/  @!P0 IMAD R8, R8, R17, RZ ;  /* 0x0000001108088224 */ /* 0x008fca00078e02ff */
[----:B------:R0:W-:Y:S04]  /*13850*/  @!P0 STG.E.U8 desc[UR36][R4.64+0x1], R8 ;  /* 0x0000010804008986 */ /* 0x0001e8000c101124 */
[----:B0-----:R-:W3:Y:S01]  /*13860*/  LDL.LU R8, [R1+0x18] ;  /* 0x0000180001087983 */ /* 0x001ee20000300800 */
[----:B----4-:R-:W-:-:S05]  /*13870*/  @!P1 IMAD R6, R6, R17, RZ ;  /* 0x0000001106069224 */ /* 0x010fca00078e02ff */
[----:B------:R0:W-:Y:S04]  /*13880*/  @!P1 STG.E.U8 desc[UR36][R2.64+0x8], R6 ;  /* 0x0000080602009986 */ /* 0x0001e8000c101124 */
[----:B0-----:R-:W4:Y:S01]  /*13890*/  LDL.LU R6, [R1+0x14] ;  /* 0x0000140001067983 */ /* 0x001f220000300800 */
[----:B------:R-:W-:-:S04]  /*138a0*/  ISETP.GE.AND P5, PT, R7, 0xa, PT ;  /* 0x0000000a0700780c */ /* 0x000fc80003fa6270 */
[C---:B------:R-:W-:Y:S02]  /*138b0*/  ISETP.LT.OR P3, PT, R0.reuse, 0x1, !P5 ;  /* 0x000000010000780c */ /* 0x040fe40006f61670 */
[----:B------:R-:W-:-:S11]  /*138c0*/  ISETP.LT.OR P2, PT, R0, 0x9, !P2 ;  /* 0x000000090000780c */ /* 0x000fd60005741670 */
[----:B----4-:R-:W-:-:S05]  /*138d0*/  @!P3 IMAD R6, R6, R17, RZ ;  /* 0x000000110606b224 */ /* 0x010fca00078e02ff */
[----:B------:R0:W-:Y:S04]  /*138e0*/  @!P3 STG.E.U8 desc[UR36][R2.64+0x9], R6 ;  /* 0x000009060200b986 */ /* 0x0001e8000c101124 */
[----:B0-----:R-:W4:Y:S01]  /*138f0*/  LDL.LU R6, [R1+0x1c] ;  /* 0x00001c0001067983 */ /* 0x001f220000300800 */
[----:B------:R-:W-:Y:S01]  /*13900*/  ISETP.LT.OR P5, PT, R0, 0x9, !P5 ;  /* 0x000000090000780c */ /* 0x000fe20006fa1670 */
[----:B---3--:R-:W-:-:S05]  /*13910*/  @!P2 IMAD R8, R8, R17, RZ ;  /* 0x000000110808a224 */ /* 0x008fca00078e02ff */
[----:B------:R0:W-:Y:S04]  /*13920*/  @!P2 STG.E.U8 desc[UR36][R4.64+0x8], R8 ;  /* 0x000008080400a986 */ /* 0x0001e8000c101124 */
[----:B0-----:R-:W3:Y:S03]  /*13930*/  LDL.LU R8, [R1+0x2c] ;  /* 0x00002c0001087983 */ /* 0x001ee60000300800 */
[----:B----4-:R-:W-:-:S05]  /*13940*/  @!P5 IMAD R6, R6, R17, RZ ;  /* 0x000000110606d224 */ /* 0x010fca00078e02ff */
[----:B------:R0:W-:Y:S04]  /*13950*/  @!P5 STG.E.U8 desc[UR36][R4.64+0x9], R6 ;  /* 0x000009060400d986 */ /* 0x0001e8000c101124 */
[----:B0-----:R-:W4:Y:S01]  /*13960*/  LDL.LU R6, [R1+0x20] ;  /* 0x0000200001067983 */ /* 0x001f220000300800 */
[----:B------:R-:W-:-:S04]  /*13970*/  ISETP.GE.AND P1, PT, R7, 0x11, PT ;  /* 0x000000110700780c */ /* 0x000fc80003f26270 */
[----:B------:R-:W-:Y:S02]  /*13980*/  ISETP.LT.OR P0, PT, R0, 0x1, !P1 ;  /* 0x000000010000780c */ /* 0x000fe40004f01670 */
[----:B------:R-:W-:-:S11]  /*13990*/  ISETP.GE.AND P3, PT, R7, 0x12, PT ;  /* 0x000000120700780c */ /* 0x000fd60003f66270 */
[----:B----4-:R-:W-:-:S05]  /*139a0*/  @!P0 IMAD R6, R6, R17, RZ ;  /* 0x0000001106068224 */ /* 0x010fca00078e02ff */
[----:B------:R0:W-:Y:S04]  /*139b0*/  @!P0 STG.E.U8 desc[UR36][R2.64+0x10], R6 ;  /* 0x0000100602008986 */ /* 0x0001e8000c101124 */
[----:B0-----:R-:W4:Y:S01]  /*139c0*/  LDL.LU R6, [R1+0x24] ;  /* 0x0000240001067983 */ /* 0x001f220000300800 */
[C---:B------:R-:W-:Y:S02]  /*139d0*/  ISETP.LT.OR P4, PT, R0.reuse, 0x1, !P3 ;  /* 0x000000010000780c */ /* 0x040fe40005f81670 */
[----:B------:R-:W-:Y:S02]  /*139e0*/  ISETP.GE.AND P2, PT, R7, 0x19, PT ;  /* 0x000000190700780c */ /* 0x000fe40003f46270 */
[C---:B------:R-:W-:Y:S02]  /*139f0*/  ISETP.LT.OR P1, PT, R0.reuse, 0x9, !P1 ;  /* 0x000000090000780c */ /* 0x040fe40004f21670 */
[----:B------:R-:W-:-:S07]  /*13a00*/  ISETP.LT.OR P3, PT, R0, 0x9, !P3 ;  /* 0x000000090000780c */ /* 0x000fce0005f61670 */
[----:B----4-:R-:W-:-:S05]  /*13a10*/  @!P4 IMAD R6, R6, R17, RZ ;  /* 0x000000110606c224 */ /* 0x010fca00078e02ff */
[----:B------:R0:W-:Y:S04]  /*13a20*/  @!P4 STG.E.U8 desc[UR36][R2.64+0x11], R6 ;  /* 0x000011060200c986 */ /* 0x0001e8000c101124 */
[----:B0-----:R-:W4:Y:S01]  /*13a30*/  LDL.LU R6, [R1+0x30] ;  /* 0x0000300001067983 */ /* 0x001f220000300800 */
[----:B------:R-:W-:Y:S01]  /*13a40*/  ISETP.LT.OR P5, PT, R0, 0x1, !P2 ;  /* 0x000000010000780c */ /* 0x000fe200057a1670 */
[-C--:B------:R-:W-:Y:S02]  /*13a50*/  @!P1 IMAD R9, R9, R17.reuse, RZ ;  /* 0x0000001109099224 */ /* 0x080fe400078e02ff */
[----:B---3--:R-:W-:-:S03]  /*13a60*/  @!P3 IMAD R8, R8, R17, RZ ;  /* 0x000000110808b224 */ /* 0x008fc600078e02ff */
[----:B------:R0:W-:Y:S04]  /*13a70*/  @!P1 STG.E.U8 desc[UR36][R4.64+0x10], R9 ;  /* 0x0000100904009986 */ /* 0x0001e8000c101124 */
[----:B------:R1:W-:Y:S04]  /*13a80*/  @!P3 STG.E.U8 desc[UR36][R4.64+0x11], R8 ;  /* 0x000011080400b986 */ /* 0x0003e8000c101124 */
[----:B0-----:R-:W3:Y:S04]  /*13a90*/  LDL.LU R9, [R1+0x38] ;  /* 0x0000380001097983 */ /* 0x001ee80000300800 */
[----:B-1----:R-:W5:Y:S01]  /*13aa0*/  LDL.LU R8, [R1+0x3c] ;  /* 0x00003c0001087983 */ /* 0x002f620000300800 */
[----:B----4-:R-:W-:-:S05]  /*13ab0*/  @!P5 IMAD R6, R6, R17, RZ ;  /* 0x000000110606d224 */ /* 0x010fca00078e02ff */
[----:B------:R0:W-:Y:S04]  /*13ac0*/  @!P5 STG.E.U8 desc[UR36][R2.64+0x18], R6 ;  /* 0x000018060200d986 */ /* 0x0001e8000c101124 */
[----:B0-----:R-:W4:Y:S01]  /*13ad0*/  LDL.LU R6, [R1+0x34] ;  /* 0x0000340001067983 */ /* 0x001f220000300800 */
[----:B------:R-:W-:-:S04]  /*13ae0*/  ISETP.GE.AND P0, PT, R7, 0x1a, PT ;  /* 0x0000001a0700780c */ /* 0x000fc80003f06270 */
[C---:B------:R-:W-:Y:S02]  /*13af0*/  ISETP.LT.OR P4, PT, R0.reuse, 0x1, !P0 ;  /* 0x000000010000780c */ /* 0x040fe40004781670 */
[----:B------:R-:W-:Y:S02]  /*13b00*/  ISETP.GE.AND P1, PT, R7, 0x21, PT ;  /* 0x000000210700780c */ /* 0x000fe40003f26270 */
[----:B------:R-:W-:-:S09]  /*13b10*/  ISETP.LT.OR P2, PT, R0, 0x9, !P2 ;  /* 0x000000090000780c */ /* 0x000fd20005741670 */
[----:B----4-:R-:W-:-:S05]  /*13b20*/  @!P4 IMAD R6, R6, R17, RZ ;  /* 0x000000110606c224 */ /* 0x010fca00078e02ff */
[----:B------:R0:W-:Y:S04]  /*13b30*/  @!P4 STG.E.U8 desc[UR36][R2.64+0x19], R6 ;  /* 0x000019060200c986 */ /* 0x0001e8000c101124 */
[----:B0-----:R-:W4:Y:S01]  /*13b40*/  LDL.LU R6, [R1+0x40] ;  /* 0x0000400001067983 */ /* 0x001f220000300800 */
[C---:B------:R-:W-:Y:S02]  /*13b50*/  ISETP.LT.OR P3, PT, R0.reuse, 0x9, !P0 ;  /* 0x000000090000780c */ /* 0x040fe40004761670 */
[----:B------:R-:W-:Y:S01]  /*13b60*/  ISETP.LT.OR P5, PT, R0, 0x1, !P1 ;  /* 0x000000010000780c */ /* 0x000fe20004fa1670 */
[----:B---3--:R-:W-:-:S05]  /*13b70*/  @!P2 IMAD R9, R9, R17, RZ ;  /* 0x000000110909a224 */ /* 0x008fca00078e02ff */
[----:B------:R0:W-:Y:S05]  /*13b80*/  @!P2 STG.E.U8 desc[UR36][R4.64+0x18], R9 ;  /* 0x000018090400a986 */ /* 0x0001ea000c101124 */
[----:B-----5:R-:W-:-:S05]  /*13b90*/  @!P3 IMAD R8, R8, R17, RZ ;  /* 0x000000110808b224 */ /* 0x020fca00078e02ff */
        /* <DEDUP_REMOVED lines=13> */
[----:B-----5:R-:W-:-:S05]  /*13c70*/  @!P1 IMAD R8, R8, R17, RZ ;  /* 0x0000001108089224 */ /* 0x020fca00078e02ff */
[----:B------:R0:W-:Y:S04]  /*13c80*/  @!P1 STG.E.U8 desc[UR36][R4.64+0x20], R8 ;  /* 0x0000200804009986 */ /* 0x0001e8000c101124 */
[----:B0-----:R-:W5:Y:S03]  /*13c90*/  LDL.LU R8, [R1+0x50] ;  /* 0x0000500001087983 */ /* 0x001f660000300800 */
[----:B----4-:R-:W-:-:S05]  /*13ca0*/  @!P2 IMAD R6, R6, R17, RZ ;  /* 0x000000110606a224 */ /* 0x010fca00078e02ff */
[----:B------:R0:W-:Y:S04]  /*13cb0*/  @!P2 STG.E.U8 desc[UR36][R4.64+0x21], R6 ;  /* 0x000021060400a986 */ /* 0x0001e8000c101124 */
[----:B0-----:R-:W4:Y:S01]  /*13cc0*/  LDL.LU R6, [R1+0x54] ;  /* 0x0000540001067983 */ /* 0x001f220000300800 */
[C---:B------:R-:W-:Y:S02]  /*13cd0*/  ISETP.GE.AND P3, PT, R7.reuse, 0x29, PT ;  /* 0x000000290700780c */ /* 0x040fe40003f66270 */
[----:B------:R-:W-:Y:S02]  /*13ce0*/  ISETP.GE.AND P0, PT, R7, 0x2a, PT ;  /* 0x0000002a0700780c */ /* 0x000fe40003f06270 */
[C---:B------:R-:W-:Y:S02]  /*13cf0*/  ISETP.LT.OR P4, PT, R0.reuse, 0x1, !P3 ;  /* 0x000000010000780c */ /* 0x040fe40005f81670 */
[----:B------:R-:W-:-:S11]  /*13d00*/  ISETP.LT.OR P5, PT, R0, 0x1, !P0 ;  /* 0x000000010000780c */ /* 0x000fd600047a1670 */
[----:B-----5:R-:W-:-:S05]  /*13d10*/  @!P4 IMAD R8, R8, R17, RZ ;  /* 0x000000110808c224 */ /* 0x020fca00078e02ff */
[----:B------:R0:W-:Y:S04]  /*13d20*/  @!P4 STG.E.U8 desc[UR36][R2.64+0x28], R8 ;  /* 0x000028080200c986 */ /* 0x0001e8000c101124 */
[----:B0-----:R-:W5:Y:S01]  /*13d30*/  LDL.LU R8, [R1+0x60] ;  /* 0x0000600001087983 */ /* 0x001f620000300800 */
[----:B----4-:R-:W-:-:S05]  /*13d40*/  @!P5 IMAD R6, R6, R17, RZ ;  /* 0x000000110606d224 */ /* 0x010fca00078e02ff */
[----:B------:R0:W-:Y:S04]  /*13d50*/  @!P5 STG.E.U8 desc[UR36][R2.64+0x29], R6 ;  /* 0x000029060200d986 */ /* 0x0001e8000c101124 */
[----:B0-----:R-:W4:Y:S01]  /*13d60*/  LDL.LU R6, [R1+0x58] ;  /* 0x0000580001067983 */ /* 0x001f220000300800 */
[C---:B------:R-:W-:Y:S02]  /*13d70*/  ISETP.LT.OR P1, PT, R0.reuse, 0x9, !P3 ;  /* 0x000000090000780c */ /* 0x040fe40005f21670 */
[C---:B------:R-:W-:Y:S02]  /*13d80*/  ISETP.GE.AND P3, PT, R7.reuse, 0x31, PT ;  /* 0x000000310700780c */ /* 0x040fe40003f66270 */
[----:B------:R-:W-:Y:S02]  /*13d90*/  ISETP.GE.AND P2, PT, R7, 0x32, PT ;  /* 0x000000320700780c */ /* 0x000fe40003f46270 */
[----:B------:R-:W-:-:S07]  /*13da0*/  ISETP.LT.OR P0, PT, R0, 0x9, !P0 ;  /* 0x000000090000780c */ /* 0x000fce0004701670 */
        /* <DEDUP_REMOVED lines=33> */
[----:B------:R-:W-:-:S11]  /*13fc0*/  ISETP.LT.OR P0, PT, R0, 0x9, !P0 ;  /* 0x000000090000780c */ /* 0x000fd60004701670 */
[----:B----4-:R-:W-:-:S05]  /*13fd0*/  @!P1 IMAD R6, R6, R17, RZ ;  /* 0x0000001106069224 */ /* 0x010fca00078e02ff */
[----:B------:R0:W-:Y:S04]  /*13fe0*/  @!P1 STG.E.U8 desc[UR36][R4.64+0x38], R6 ;  /* 0x0000380604009986 */ /* 0x0001e8000c101124 */
[----:B0-----:R-:W4:Y:S01]  /*13ff0*/  LDL.LU R6, [R1+0x7c] ;  /* 0x00007c0001067983 */ /* 0x001f220000300800 */
[C---:B------:R-:W-:Y:S02]  /*14000*/  ISETP.GE.AND P3, PT, R7.reuse, 0x41, PT ;  /* 0x000000410700780c */ /* 0x040fe40003f66270 */
[----:B------:R-:W-:Y:S02]  /*14010*/  ISETP.GE.AND P2, PT, R7, 0x42, PT ;  /* 0x000000420700780c */ /* 0x000fe40003f46270 */
[C---:B------:R-:W-:Y:S02]  /*14020*/  ISETP.LT.OR P4, PT, R0.reuse, 0x1, !P3 ;  /* 0x000000010000780c */ /* 0x040fe40005f81670 */
[----:B------:R-:W-:-:S02]  /*14030*/  ISETP.LT.OR P5, PT, R0, 0x1, !P2 ;  /* 0x000000010000780c */ /* 0x000fc400057a1670 */
[C---:B------:R-:W-:Y:S02]  /*14040*/  ISETP.LT.OR P1, PT, R0.reuse, 0x9, !P3 ;  /* 0x000000090000780c */ /* 0x040fe40005f21670 */
[----:B------:R-:W-:Y:S02]  /*14050*/  ISETP.GE.AND P3, PT, R7, 0x49, PT ;  /* 0x000000490700780c */ /* 0x000fe40003f66270 */
[----:B------:R-:W-:-:S05]  /*14060*/  ISETP.LT.OR P2, PT, R0, 0x9, !P2 ;  /* 0x000000090000780c */ /* 0x000fca0005741670 */
[-C--:B-----5:R-:W-:Y:S02]  /*14070*/  @!P4 IMAD R8, R8, R17.reuse, RZ ;  /* 0x000000110808c224 */ /* 0x0a0fe400078e02ff */
[-C--:B---3--:R-:W-:Y:S02]  /*14080*/  @!P5 IMAD R9, R9, R17.reuse, RZ ;  /* 0x000000110909d224 */ /* 0x088fe400078e02ff */
[----:B----4-:R-:W-:-:S05]  /*14090*/  @!P0 IMAD R6, R6, R17, RZ ;  /* 0x0000001106068224 */ /* 0x010fca00078e02ff */
[----:B------:R0:W-:Y:S04]  /*140a0*/  @!P0 STG.E.U8 desc[UR36][R4.64+0x39], R6 ;  /* 0x0000390604008986 */ /* 0x0001e8000c101124 */
[----:B0-----:R-:W3:Y:S01]  /*140b0*/  LDL.LU R6, [R1+0x98] ;  /* 0x0000980001067983 */ /* 0x001ee20000300800 */
[----:B------:R-:W-:-:S03]  /*140c0*/  ISETP.GE.AND P0, PT, R7, 0x4a, PT ;  /* 0x0000004a0700780c */ /* 0x000fc60003f06270 */
[----:B------:R-:W-:Y:S01]  /*140d0*/  @!P4 STG.E.U8 desc[UR36][R2.64+0x40], R8 ;  /* 0x000040080200c986 */ /* 0x000fe2000c101124 */
[----:B------:R-:W-:-:S03]  /*140e0*/  ISETP.LT.OR P4, PT, R0, 0x1, !P3 ;  /* 0x000000010000780c */ /* 0x000fc60005f81670 */
[----:B------:R-:W-:Y:S01]  /*140f0*/  @!P5 STG.E.U8 desc[UR36][R2.64+0x41], R9 ;  /* 0x000041090200d986 */ /* 0x000fe2000c101124 */
[----:B------:R-:W-:Y:S01]  /*14100*/  ISETP.LT.OR P5, PT, R0, 0x1, !P0 ;  /* 0x000000010000780c */ /* 0x000fe200047a1670 */
[-C--:B------:R-:W-:Y:S02]  /*14110*/  @!P1 IMAD R11, R11, R17.reuse, RZ ;  /* 0x000000110b0b9224 */ /* 0x080fe400078e02ff */
[----:B------:R-:W-:-:S03]  /*14120*/  @!P2 IMAD R13, R13, R17, RZ ;  /* 0x000000110d0da224 */ /* 0x000fc600078e02ff */
[----:B------:R0:W-:Y:S01]  /*14130*/  @!P1 STG.E.U8 desc[UR36][R4.64+0x40], R11 ;  /* 0x0000400b04009986 */ /* 0x0001e2000c101124 */
[C---:B------:R-:W-:Y:S02]  /*14140*/  ISETP.LT.OR P1, PT, R0.reuse, 0x9, !P3 ;  /* 0x000000090000780c */ /* 0x040fe40005f21670 */
[-C--:B------:R-:W-:Y:S01]  /*14150*/  @!P4 IMAD R15, R15, R17.reuse, RZ ;  /* 0x000000110f0fc224 */ /* 0x080fe200078e02ff */
[----:B------:R1:W-:Y:S01]  /*14160*/  @!P2 STG.E.U8 desc[UR36][R4.64+0x41], R13 ;  /* 0x0000410d0400a986 */ /* 0x0003e2000c101124 */
[----:B------:R-:W-:Y:S02]  /*14170*/  ISETP.GE.AND P3, PT, R7, 0x51, PT ;  /* 0x000000510700780c */ /* 0x000fe40003f66270 */
[----:B------:R-:W-:Y:S01]  /*14180*/  @!P5 IMAD R21, R21, R17, RZ ;  /* 0x000000111515d224 */ /* 0x000fe200078e02ff */
[----:B------:R-:W-:Y:S02]  /*14190*/  ISETP.GE.AND P2, PT, R7, 0x52, PT ;  /* 0x000000520700780c */ /* 0x000fe40003f46270 */
[C---:B------:R-:W-:Y:S01]  /*141a0*/  ISETP.LT.OR P0, PT, R0.reuse, 0x9, !P0 ;  /* 0x000000090000780c */ /* 0x040fe20004701670 */
[----:B------:R4:W-:Y:S01]  /*141b0*/  @!P4 STG.E.U8 desc[UR36][R2.64+0x48], R15 ;  /* 0x0000480f0200c986 */ /* 0x0009e2000c101124 */
[----:B------:R-:W-:-:S03]  /*141c0*/  ISETP.LT.OR P4, PT, R0, 0x1, !P3 ;  /* 0x000000010000780c */ /* 0x000fc60005f81670 */
[----:B------:R-:W-:Y:S01]  /*141d0*/  @!P5 STG.E.U8 desc[UR36][R2.64+0x49], R21 ;  /* 0x000049150200d986 */ /* 0x000fe2000c101124 */
[----:B------:R-:W-:-:S07]  /*141e0*/  ISETP.LT.OR P5, PT, R0, 0x1, !P2 ;  /* 0x000000010000780c */ /* 0x000fce00057a1670 */
[-C--:B0-----:R-:W-:Y:S02]  /*141f0*/  @!P0 IMAD R11, R235, R17.reuse, RZ ;  /* 0x00000011eb0b8224 */ /* 0x081fe400078e02ff */
[-C--:B-1----:R-:W-:Y:S01]  /*14200*/  @!P4 IMAD R13, R234, R17.reuse, RZ ;  /* 0x00000011ea0dc224 */ /* 0x082fe200078e02ff */
[----:B------:R-:W-:Y:S02]  /*14210*/  ISETP.LT.OR P2, PT, R0, 0x9, !P2 ;  /* 0x000000090000780c */ /* 0x000fe40005741670 */
[----:B------:R-:W-:Y:S01]  /*14220*/  @!P0 STG.E.U8 desc[UR36][R4.64+0x49], R11 ;  /* 0x0000490b04008986 */ /* 0x000fe2000c101124 */
[----:B------:R-:W-:Y:S01]  /*14230*/  @!P5 IMAD R23, R23, R17, RZ ;  /* 0x000000111717d224 */ /* 0x000fe200078e02ff */
[----:B------:R-:W-:-:S09]  /*14240*/  ISETP.GE.AND P0, PT, R7, 0x5a, PT ;  /* 0x0000005a0700780c */ /* 0x000fd20003f06270 */
[-C--:B----4-:R-:W-:Y:S02]  /*14250*/  @!P2 IMAD R15, R232, R17.reuse, RZ ;  /* 0x00000011e80fa224 */ /* 0x090fe400078e02ff */
[----:B---3--:R-:W-:-:S05]  /*14260*/  @!P1 IMAD R9, R6, R17, RZ ;  /* 0x0000001106099224 */ /* 0x008fca00078e02ff */
[----:B------:R0:W-:Y:S01]  /*14270*/  @!P1 STG.E.U8 desc[UR36][R4.64+0x48], R9 ;  /* 0x0000480904009986 */ /* 0x0001e2000c101124 */
[C---:B------:R-:W-:Y:S02]  /*14280*/  ISETP.LT.OR P1, PT, R0.reuse, 0x9, !P3 ;  /* 0x000000090000780c */ /* 0x040fe40005f21670 */
[----:B------:R-:W-:Y:S01]  /*14290*/  ISETP.GE.AND P3, PT, R7, 0x59, PT ;  /* 0x000000590700780c */ /* 0x000fe20003f66270 */
[----:B------:R-:W-:Y:S03]  /*142a0*/  @!P4 STG.E.U8 desc[UR36][R2.64+0x50], R13 ;  /* 0x0000500d0200c986 */ /* 0x000fe6000c101124 */
[C---:B------:R-:W-:Y:S01]  /*142b0*/  ISETP.LT.OR P4, PT, R0.reuse, 0x1, !P3 ;  /* 0x000000010000780c */ /* 0x040fe20005f81670 */
[----:B------:R-:W-:Y:S01]  /*142c0*/  @!P5 STG.E.U8 desc[UR36][R2.64+0x51], R23 ;  /* 0x000051170200d986 */ /* 0x000fe2000c101124 */
[----:B------:R-:W-:-:S05]  /*142d0*/  ISETP.LT.OR P5, PT, R0, 0x1, !P0 ;  /* 0x000000010000780c */ /* 0x000fca00047a1670 */
[----:B0-----:R-:W-:Y:S01]  /*142e0*/  @!P1 IMAD R9, R233, R17, RZ ;  /* 0x00000011e9099224 */ /* 0x001fe200078e02ff */
[----:B------:R-:W-:Y:S01]  /*142f0*/  @!P2 STG.E.U8 desc[UR36][R4.64+0x51], R15 ;  /* 0x0000510f0400a986 */ /* 0x000fe2000c101124 */
[----:B------:R-:W-:-:S03]  /*14300*/  ISETP.GE.AND P2, PT, R7, 0x62, PT ;  /* 0x000000620700780c */ /* 0x000fc60003f46270 */
[----:B------:R0:W-:Y:S01]  /*14310*/  @!P1 STG.E.U8 desc[UR36][R4.64+0x50], R9 ;  /* 0x0000500904009986 */ /* 0x0001e2000c101124 */
[-C--:B------:R-:W-:Y:S01]  /*14320*/  @!P4 IMAD R11, R231, R17.reuse, RZ ;  /* 0x00000011e70bc224 */ /* 0x080fe200078e02ff */
[----:B------:R-:W-:Y:S01]  /*14330*/  ISETP.LT.OR P1, PT, R0, 0x9, !P3 ;  /* 0x000000090000780c */ /* 0x000fe20005f21670 */
[----:B------:R-:W-:Y:S01]  /*14340*/  @!P5 IMAD R21, R230, R17, RZ ;  /* 0x00000011e615d224 */ /* 0x000fe200078e02ff */
[----:B------:R-:W-:Y:S02]  /*14350*/  ISETP.GE.AND P3, PT, R7, 0x61, PT ;  /* 0x000000610700780c */ /* 0x000fe40003f66270 */
[C---:B------:R-:W-:Y:S01]  /*14360*/  ISETP.LT.OR P0, PT, R0.reuse, 0x9, !P0 ;  /* 0x000000090000780c */ /* 0x040fe20004701670 */
[----:B------:R-:W-:Y:S01]  /*14370*/  @!P4 STG.E.U8 desc[UR36][R2.64+0x58], R11 ;  /* 0x0000580b0200c986 */ /* 0x000fe2000c101124 */
[----:B------:R-:W-:-:S03]  /*14380*/  ISETP.LT.OR P4, PT, R0, 0x1, !P3 ;  /* 0x000000010000780c */ /* 0x000fc60005f81670 */
[----:B------:R-:W-:Y:S01]  /*14390*/  @!P5 STG.E.U8 desc[UR36][R2.64+0x59], R21 ;  /* 0x000059150200d986 */ /* 0x000fe2000c101124 */
[----:B------:R-:W-:-:S03]  /*143a0*/  ISETP.LT.OR P5, PT, R0, 0x1, !P2 ;  /* 0x000000010000780c */ /* 0x000fc600057a1670 */
[----:B0-----:R-:W-:-:S04]  /*143b0*/  @!P1 IMAD R9, R229, R17, RZ ;  /* 0x00000011e5099224 */ /* 0x001fc800078e02ff */
[-C--:B------:R-:W-:Y:S01]  /*143c0*/  @!P0 IMAD R13, R228, R17.reuse, RZ ;  /* 0x00000011e40d8224 */ /* 0x080fe200078e02ff */
[----:B------:R0:W-:Y:S01]  /*143d0*/  @!P1 STG.E.U8 desc[UR36][R4.64+0x58], R9 ;  /* 0x0000580904009986 */ /* 0x0001e2000c101124 */
[-C--:B------:R-:W-:Y:S01]  /*143e0*/  @!P4 IMAD R15, R227, R17.reuse, RZ ;  /* 0x00000011e30fc224 */ /* 0x080fe200078e02ff */
[----:B------:R-:W-:Y:S02]  /*143f0*/  ISETP.LT.OR P1, PT, R0, 0x9, !P3 ;  /* 0x000000090000780c */ /* 0x000fe40005f21670 */
[----:B------:R1:W-:Y:S01]  /*14400*/  @!P0 STG.E.U8 desc[UR36][R4.64+0x59], R13 ;  /* 0x0000590d04008986 */ /* 0x0003e2000c101124 */
[----:B------:R-:W-:Y:S01]  /*14410*/  @!P5 IMAD R23, R226, R17, RZ ;  /* 0x00000011e217d224 */ /* 0x000fe200078e02ff */
[C---:B------:R-:W-:Y:S02]  /*14420*/  ISETP.GE.AND P3, PT, R7.reuse, 0x69, PT ;  /* 0x000000690700780c */ /* 0x040fe40003f66270 */
[C---:B------:R-:W-:Y:S02]  /*14430*/  ISETP.LT.OR P2, PT, R0.reuse, 0x9, !P2 ;  /* 0x000000090000780c */ /* 0x040fe40005741670 */
[----:B------:R-:W-:Y:S01]  /*14440*/  ISETP.GE.AND P0, PT, R7, 0x6a, PT ;  /* 0x0000006a0700780c */ /* 0x000fe20003f06270 */
[----:B------:R-:W-:Y:S01]  /*14450*/  @!P4 STG.E.U8 desc[UR36][R2.64+0x60], R15 ;  /* 0x0000600f0200c986 */ /* 0x000fe2000c101124 */
[----:B------:R-:W-:-:S03]  /*14460*/  ISETP.LT.OR P4, PT, R0, 0x1, !P3 ;  /* 0x000000010000780c */ /* 0x000fc60005f81670 */
[----:B------:R-:W-:Y:S01]  /*14470*/  @!P5 STG.E.U8 desc[UR36][R2.64+0x61], R23 ;  /* 0x000061170200d986 */ /* 0x000fe2000c101124 */
[----:B------:R-:W-:Y:S01]  /*14480*/  ISETP.LT.OR P5, PT, R0, 0x1, !P0 ;  /* 0x000000010000780c */ /* 0x000fe200047a1670 */
[----:B0-----:R-:W-:-:S04]  /*14490*/  @!P1 IMAD R9, R225, R17, RZ ;  /* 0x00000011e1099224 */ /* 0x001fc800078e02ff */
[-C--:B------:R-:W-:Y:S01]  /*144a0*/  @!P2 IMAD R11, R224, R17.reuse, RZ ;  /* 0x00000011e00ba224 */ /* 0x080fe200078e02ff */
[----:B------:R0:W-:Y:S01]  /*144b0*/  @!P1 STG.E.U8 desc[UR36][R4.64+0x60], R9 ;  /* 0x0000600904009986 */ /* 0x0001e2000c101124 */
[----:B------:R-:W-:Y:S02]  /*144c0*/  ISETP.LT.OR P1, PT, R0, 0x9, !P3 ;  /* 0x000000090000780c */ /* 0x000fe40005f21670 */
[-C--:B-1----:R-:W-:Y:S01]  /*144d0*/  @!P4 IMAD R13, R223, R17.reuse, RZ ;  /* 0x00000011df0dc224 */ /* 0x082fe200078e02ff */
[----:B------:R1:W-:Y:S01]  /*144e0*/  @!P2 STG.E.U8 desc[UR36][R4.64+0x61], R11 ;  /* 0x0000610b0400a986 */ /* 0x0003e2000c101124 */
[C---:B------:R-:W-:Y:S02]  /*144f0*/  ISETP.GE.AND P3, PT, R7.reuse, 0x71, PT ;  /* 0x000000710700780c */ /* 0x040fe40003f66270 */
[----:B------:R-:W-:Y:S01]  /*14500*/  @!P5 IMAD R21, R222, R17, RZ ;  /* 0x00000011de15d224 */ /* 0x000fe200078e02ff */
[----:B------:R-:W-:Y:S02]  /*14510*/  ISETP.GE.AND P2, PT, R7, 0x72, PT ;  /* 0x000000720700780c */ /* 0x000fe40003f46270 */
[C---:B------:R-:W-:Y:S01]  /*14520*/  ISETP.LT.OR P0, PT, R0.reuse, 0x9, !P0 ;  /* 0x000000090000780c */ /* 0x040fe20004701670 */
[----:B------:R-:W-:Y:S01]  /*14530*/  @!P4 STG.E.U8 desc[UR36][R2.64+0x68], R13 ;  /* 0x0000680d0200c986 */ /* 0x000fe2000c101124 */
[----:B------:R-:W-:-:S03]  /*14540*/  ISETP.LT.OR P4, PT, R0, 0x1, !P3 ;  /* 0x000000010000780c */ /* 0x000fc60005f81670 */
[----:B------:R-:W-:Y:S01]  /*14550*/  @!P5 STG.E.U8 desc[UR36][R2.64+0x69], R21 ;  /* 0x000069150200d986 */ /* 0x000fe2000c101124 */
[----:B------:R-:W-:Y:S01]  /*14560*/  ISETP.LT.OR P5, PT, R0, 0x1, !P2 ;  /* 0x000000010000780c */ /* 0x000fe200057a1670 */
[----:B0-----:R-:W-:-:S06]  /*14570*/  @!P1 IMAD R9, R221, R17, RZ ;  /* 0x00000011dd099224 */ /* 0x001fcc00078e02ff */
[-C--:B-1----:R-:W-:Y:S01]  /*14580*/  @!P0 IMAD R11, R220, R17.reuse, RZ ;  /* 0x00000011dc0b8224 */ /* 0x082fe200078e02ff */
        /* <DEDUP_REMOVED lines=218> */
[----:B------:R1:W-:Y:S01]  /*15330*/  @!P4 STG.E.U8 desc[UR36][R2.64+0xe8], R13 ;  /* 0x0000e80d0200c986 */ /* 0x0003e2000c101124 */
[----:B------:R-:W-:-:S03]  /*15340*/  ISETP.LT.OR P4, PT, R0, 0x1, !P3 ;  /* 0x000000010000780c */ /* 0x000fc60005f81670 */
[----:B------:R-:W-:Y:S01]  /*15350*/  @!P5 STG.E.U8 desc[UR36][R2.64+0xe9], R21 ;  /* 0x0000e9150200d986 */ /* 0x000fe2000c101124 */
[C---:B------:R-:W-:Y:S01]  /*15360*/  ISETP.LT.OR P5, PT, R0.reuse, 0x1, !P2 ;  /* 0x000000010000780c */ /* 0x040fe200057a1670 */
[----:B0-----:R-:W-:Y:S01]  /*15370*/  @!P1 IMAD R9, R157, R17, RZ ;  /* 0x000000119d099224 */ /* 0x001fe200078e02ff */
[----:B------:R-:W-:-:S05]  /*15380*/  ISETP.LT.OR P2, PT, R0, 0x9, !P2 ;  /* 0x000000090000780c */ /* 0x000fca0005741670 */
[-C--:B--2---:R-:W-:Y:S01]  /*15390*/  @!P0 IMAD R11, R156, R17.reuse, RZ ;  /* 0x000000119c0b8224 */ /* 0x084fe200078e02ff */
[----:B------:R0:W-:Y:S01]  /*153a0*/  @!P1 STG.E.U8 desc[UR36][R4.64+0xe8], R9 ;  /* 0x0000e80904009986 */ /* 0x0001e2000c101124 */
[-C--:B------:R-:W-:Y:S01]  /*153b0*/  @!P4 IMAD R15, R155, R17.reuse, RZ ;  /* 0x000000119b0fc224 */ /* 0x080fe200078e02ff */
[C---:B------:R-:W-:Y:S02]  /*153c0*/  ISETP.LT.OR P1, PT, R0.reuse, 0x9, !P3 ;  /* 0x000000090000780c */ /* 0x040fe40005f21670 */
[----:B------:R2:W-:Y:S01]  /*153d0*/  @!P0 STG.E.U8 desc[UR36][R4.64+0xe9], R11 ;  /* 0x0000e90b04008986 */ /* 0x0005e2000c101124 */
[----:B------:R-:W-:Y:S01]  /*153e0*/  @!P5 IMAD R23, R153, R17, RZ ;  /* 0x000000119917d224 */ /* 0x000fe200078e02ff */
[C---:B------:R-:W-:Y:S02]  /*153f0*/  ISETP.GE.AND P3, PT, R7.reuse, 0xf9, PT ;  /* 0x000000f90700780c */ /* 0x040fe40003f66270 */
[----:B------:R-:W-:Y:S01]  /*15400*/  ISETP.GE.AND P0, PT, R7, 0xfa, PT ;  /* 0x000000fa0700780c */ /* 0x000fe20003f06270 */
[----:B------:R-:W-:Y:S01]  /*15410*/  @!P4 STG.E.U8 desc[UR36][R2.64+0xf0], R15 ;  /* 0x0000f00f0200c986 */ /* 0x000fe2000c101124 */
[----:B------:R-:W-:-:S03]  /*15420*/  ISETP.LT.OR P4, PT, R0, 0x1, !P3 ;  /* 0x000000010000780c */ /* 0x000fc60005f81670 */
[----:B------:R-:W-:Y:S01]  /*15430*/  @!P5 STG.E.U8 desc[UR36][R2.64+0xf1], R23 ;  /* 0x0000f1170200d986 */ /* 0x000fe2000c101124 */
[----:B------:R-:W-:Y:S01]  /*15440*/  ISETP.LT.OR P5, PT, R0, 0x1, !P0 ;  /* 0x000000010000780c */ /* 0x000fe200047a1670 */
[-C--:B-1----:R-:W-:Y:S02]  /*15450*/  @!P2 IMAD R13, R22, R17.reuse, RZ ;  /* 0x00000011160da224 */ /* 0x082fe400078e02ff */
[----:B0-----:R-:W-:-:S03]  /*15460*/  @!P1 IMAD R9, R152, R17, RZ ;  /* 0x0000001198099224 */ /* 0x001fc600078e02ff */
[----:B------:R-:W-:Y:S01]  /*15470*/  @!P2 STG.E.U8 desc[UR36][R4.64+0xf1], R13 ;  /* 0x0000f10d0400a986 */ /* 0x000fe2000c101124 */
[----:B------:R-:W-:Y:S02]  /*15480*/  ISETP.LT.OR P2, PT, R0, 0x9, !P3 ;  /* 0x000000090000780c */ /* 0x000fe40005f41670 */
[-C--:B--2---:R-:W-:Y:S01]  /*15490*/  @!P4 IMAD R11, R20, R17.reuse, RZ ;  /* 0x00000011140bc224 */ /* 0x084fe200078e02ff */
[----:B------:R0:W-:Y:S01]  /*154a0*/  @!P1 STG.E.U8 desc[UR36][R4.64+0xf0], R9 ;  /* 0x0000f00904009986 */ /* 0x0001e2000c101124 */
[C---:B------:R-:W-:Y:S02]  /*154b0*/  ISETP.GE.AND P3, PT, R7.reuse, 0x101, PT ;  /* 0x000001010700780c */ /* 0x040fe40003f66270 */
[----:B------:R-:W-:Y:S01]  /*154c0*/  @!P5 IMAD R21, R14, R17, RZ ;  /* 0x000000110e15d224 */ /* 0x000fe200078e02ff */
        /* <DEDUP_REMOVED lines=10> */
[-C--:B------:R-:W-:Y:S01]  /*15570*/  @!P4 IMAD R15, R24, R17.reuse, RZ ;  /* 0x00000011180fc224 */ /* 0x080fe200078e02ff */
[----:B------:R-:W-:Y:S01]  /*15580*/  @!P0 STG.E.U8 desc[UR36][R4.64+0xf9], R13 ;  /* 0x0000f90d04008986 */ /* 0x000fe2000c101124 */
[----:B------:R-:W-:Y:S02]  /*15590*/  ISETP.GE.AND P3, PT, R7, 0x109, PT ;  /* 0x000001090700780c */ /* 0x000fe40003f66270 */
        /* <DEDUP_REMOVED lines=35> */
[----:B------:R-:W-:-:S04]  /*157d0*/  @!P1 IMAD R35, R35, R17, RZ ;  /* 0x0000001123239224 */ /* 0x000fc800078e02ff */
[-C--:B0-----:R-:W-:Y:S01]  /*157e0*/  @!P3 IMAD R9, R34, R17.reuse, RZ ;  /* 0x000000112209b224 */ /* 0x081fe200078e02ff */
[----:B------:R-:W-:Y:S01]  /*157f0*/  @!P1 STG.E.U8 desc[UR36][R4.64+0x111], R35 ;  /* 0x0001112304009986 */ /* 0x000fe2000c101124 */
[----:B------:R-:W-:Y:S02]  /*15800*/  ISETP.GE.AND P1, PT, R7, 0x121, PT ;  /* 0x000001210700780c */ /* 0x000fe40003f26270 */
[-C--:B------:R-:W-:Y:S01]  /*15810*/  @!P4 IMAD R37, R37, R17.reuse, RZ ;  /* 0x000000112525c224 */ /* 0x080fe200078e02ff */
[----:B------:R0:W-:Y:S01]  /*15820*/  @!P3 STG.E.U8 desc[UR36][R4.64+0x110], R9 ;  /* 0x000110090400b986 */ /* 0x0001e2000c101124 */
[----:B------:R-:W-:Y:S02]  /*15830*/  ISETP.LT.OR P0, PT, R0, 0x9, !P0 ;  /* 0x000000090000780c */ /* 0x000fe40004701670 */
[----:B------:R-:W-:Y:S01]  /*15840*/  @!P5 IMAD R11, R36, R17, RZ ;  /* 0x00000011240bd224 */ /* 0x000fe200078e02ff */
[C---:B------:R-:W-:Y:S02]  /*15850*/  ISETP.LT.OR P2, PT, R0.reuse, 0x9, !P2 ;  /* 0x000000090000780c */ /* 0x040fe40005741670 */
[----:B------:R-:W-:Y:S01]  /*15860*/  ISETP.GE.AND P3, PT, R7, 0x122, PT ;  /* 0x000001220700780c */ /* 0x000fe20003f66270 */
[----:B------:R-:W-:Y:S01]  /*15870*/  @!P4 STG.E.U8 desc[UR36][R2.64+0x119], R37 ;  /* 0x000119250200c986 */ /* 0x000fe2000c101124 */
[----:B------:R-:W-:-:S03]  /*15880*/  ISETP.LT.OR P4, PT, R0, 0x1, !P1 ;  /* 0x000000010000780c */ /* 0x000fc60004f81670 */
[----:B------:R-:W-:Y:S01]  /*15890*/  @!P5 STG.E.U8 desc[UR36][R2.64+0x118], R11 ;  /* 0x0001180b0200d986 */ /* 0x000fe2000c101124 */
[----:B------:R-:W-:Y:S02]  /*158a0*/  ISETP.LT.OR P5, PT, R0, 0x1, !P3 ;  /* 0x000000010000780c */ /* 0x000fe40005fa1670 */
[----:B------:R-:W-:-:S03]  /*158b0*/  @!P0 IMAD R39, R39, R17, RZ ;  /* 0x0000001127278224 */ /* 0x000fc600078e02ff */
[-C--:B0-----:R-:W-:Y:S01]  /*158c0*/  @!P2 IMAD R9, R38, R17.reuse, RZ ;  /* 0x000000112609a224 */ /* 0x081fe200078e02ff */
[----:B------:R-:W-:Y:S01]  /*158d0*/  ISETP.LT.OR P3, PT, R0, 0x9, !P3 ;  /* 0x000000090000780c */ /* 0x000fe20005f61670 */
[----:B------:R-:W-:Y:S02]  /*158e0*/  @!P0 STG.E.U8 desc[UR36][R4.64+0x119], R39 ;  /* 0x0001192704008986 */ /* 0x000fe4000c101124 */
[-C--:B------:R-:W-:Y:S01]  /*158f0*/  @!P4 IMAD R13, R40, R17.reuse, RZ ;  /* 0x00000011280dc224 */ /* 0x080fe200078e02ff */
[----:B------:R-:W-:Y:S01]  /*15900*/  ISETP.GE.AND P0, PT, R7, 0x12a, PT ;  /* 0x0000012a0700780c */ /* 0x000fe20003f06270 */
[----:B------:R0:W-:Y:S02]  /*15910*/  @!P2 STG.E.U8 desc[UR36][R4.64+0x118], R9 ;  /* 0x000118090400a986 */ /* 0x0001e4000c101124 */
        /* <DEDUP_REMOVED lines=183> */
[----:B------:R-:W-:Y:S02]  /*16490*/  ISETP.GE.AND P1, PT, R7, 0x192, PT ;  /* 0x000001920700780c */ /* 0x000fe40003f26270 */
[C---:B------:R-:W-:Y:S01]  /*164a0*/  ISETP.LT.OR P0, PT, R0.reuse, 0x9, !P0 ;  /* 0x000000090000780c */ /* 0x040fe20004701670 */
[----:B------:R-:W-:Y:S01]  /*164b0*/  @!P4 STG.E.U8 desc[UR36][R2.64+0x189], R93 ;  /* 0x0001895d0200c986 */ /* 0x000fe2000c101124 */
[----:B------:R-:W-:-:S03]  /*164c0*/  ISETP.LT.OR P4, PT, R0, 0x1, !P3 ;  /* 0x000000010000780c */ /* 0x000fc60005f81670 */
[----:B------:R-:W-:Y:S01]  /*164d0*/  @!P5 STG.E.U8 desc[UR36][R2.64+0x188], R11 ;  /* 0x0001880b0200d986 */ /* 0x000fe2000c101124 */
[----:B------:R-:W-:Y:S02]  /*164e0*/  ISETP.LT.OR P5, PT, R0, 0x1, !P1 ;  /* 0x000000010000780c */ /* 0x000fe40004fa1670 */
[----:B0-----:R-:W-:-:S05]  /*164f0*/  @!P2 IMAD R9, R94, R17, RZ ;  /* 0x000000115e09a224 */ /* 0x001fca00078e02ff */
[-C--:B------:R-:W-:Y:S02]  /*16500*/  @!P0 IMAD R95, R95, R17.reuse, RZ ;  /* 0x000000115f5f8224 */ /* 0x080fe400078e02ff */
[-C--:B------:R-:W-:Y:S01]  /*16510*/  @!P4 IMAD R13, R96, R17.reuse, RZ ;  /* 0x00000011600dc224 */ /* 0x080fe200078e02ff */
[----:B------:R0:W-:Y:S01]  /*16520*/  @!P2 STG.E.U8 desc[UR36][R4.64+0x188], R9 ;  /* 0x000188090400a986 */ /* 0x0001e2000c101124 */
[C---:B------:R-:W-:Y:S02]  /*16530*/  ISETP.LT.OR P3, PT, R0.reuse, 0x9, !P3 ;  /* 0x000000090000780c */ /* 0x040fe40005f61670 */
[----:B------:R-:W-:Y:S01]  /*16540*/  @!P5 IMAD R97, R97, R17, RZ ;  /* 0x000000116161d224 */ /* 0x000fe200078e02ff */
[----:B------:R-:W-:Y:S01]  /*16550*/  @!P0 STG.E.U8 desc[UR36][R4.64+0x189], R95 ;  /* 0x0001895f04008986 */ /* 0x000fe2000c101124 */
[----:B------:R-:W-:Y:S02]  /*16560*/  ISETP.LT.OR P1, PT, R0, 0x9, !P1 ;  /* 0x000000090000780c */ /* 0x000fe40004f21670 */
[----:B------:R-:W-:-:S02]  /*16570*/  ISETP.GE.AND P2, PT, R7, 0x199, PT ;  /* 0x000001990700780c */ /* 0x000fc40003f46270 */
[----:B------:R-:W-:Y:S01]  /*16580*/  ISETP.GE.AND P0, PT, R7, 0x19a, PT ;  /* 0x0000019a0700780c */ /* 0x000fe20003f06270 */
[----:B------:R-:W-:Y:S03]  /*16590*/  @!P4 STG.E.U8 desc[UR36][R2.64+0x190], R13 ;  /* 0x0001900d0200c986 */ /* 0x000fe6000c101124 */
[C---:B------:R-:W-:Y:S01]  /*165a0*/  ISETP.LT.OR P4, PT, R0.reuse, 0x1, !P0 ;  /* 0x000000010000780c */ /* 0x040fe20004781670 */
[----:B------:R-:W-:Y:S01]  /*165b0*/  @!P5 STG.E.U8 desc[UR36][R2.64+0x191], R97 ;  /* 0x000191610200d986 */ /* 0x000fe2000c101124 */
[----:B------:R-:W-:Y:S01]  /*165c0*/  ISETP.LT.OR P5, PT, R0, 0x1, !P2 ;  /* 0x000000010000780c */ /* 0x000fe200057a1670 */
[-C--:B0-----:R-:W-:Y:S02]  /*165d0*/  @!P3 IMAD R9, R98, R17.reuse, RZ ;  /* 0x000000116209b224 */ /* 0x081fe400078e02ff */
[----:B------:R-:W-:Y:S01]  /*165e0*/  @!P1 IMAD R99, R99, R17, RZ ;  /* 0x0000001163639224 */ /* 0x000fe200078e02ff */
[----:B------:R-:W-:-:S02]  /*165f0*/  ISETP.LT.OR P2, PT, R0, 0x9, !P2 ;  /* 0x000000090000780c */ /* 0x000fc40005741670 */
[----:B------:R0:W-:Y:S01]  /*16600*/  @!P3 STG.E.U8 desc[UR36][R4.64+0x190], R9 ;  /* 0x000190090400b986 */ /* 0x0001e2000c101124 */
[----:B------:R-:W-:Y:S02]  /*16610*/  ISETP.GE.AND P3, PT, R7, 0x1a2, PT ;  /* 0x000001a20700780c */ /* 0x000fe40003f66270 */
[----:B------:R-:W-:Y:S01]  /*16620*/  ISETP.LT.OR P0, PT, R0, 0x9, !P0 ;  /* 0x000000090000780c */ /* 0x000fe20004701670 */
[----:B------:R-:W-:Y:S01]  /*16630*/  @!P1 STG.E.U8 desc[UR36][R4.64+0x191], R99 ;  /* 0x0001916304009986 */ /* 0x000fe2000c101124 */
[-C--:B------:R-:W-:Y:S02]  /*16640*/  @!P4 IMAD R101, R101, R17.reuse, RZ ;  /* 0x000000116565c224 */ /* 0x080fe400078e02ff */
[----:B------:R-:W-:Y:S01]  /*16650*/  @!P5 IMAD R11, R100, R17, RZ ;  /* 0x00000011640bd224 */ /* 0x000fe200078e02ff */
[----:B------:R-:W-:Y:S02]  /*16660*/  ISETP.GE.AND P1, PT, R7, 0x1a1, PT ;  /* 0x000001a10700780c */ /* 0x000fe40003f26270 */
[----:B------:R-:W-:Y:S02]  /*16670*/  @!P4 STG.E.U8 desc[UR36][R2.64+0x199], R101 ;  /* 0x000199650200c986 */ /* 0x000fe4000c101124 */
[----:B------:R-:W-:-:S02]  /*16680*/  ISETP.LT.OR P4, PT, R0, 0x1, !P1 ;  /* 0x000000010000780c */ /* 0x000fc40004f81670 */
[----:B------:R-:W-:Y:S01]  /*16690*/  @!P5 STG.E.U8 desc[UR36][R2.64+0x198], R11 ;  /* 0x0001980b0200d986 */ /* 0x000fe2000c101124 */
[----:B------:R-:W-:Y:S01]  /*166a0*/  ISETP.LT.OR P5, PT, R0, 0x1, !P3 ;  /* 0x000000010000780c */ /* 0x000fe20005fa1670 */
[-C--:B0-----:R-:W-:Y:S02]  /*166b0*/  @!P2 IMAD R9, R102, R17.reuse, RZ ;  /* 0x000000116609a224 */ /* 0x081fe400078e02ff */
[----:B------:R-:W-:Y:S01]  /*166c0*/  @!P0 IMAD R103, R103, R17, RZ ;  /* 0x0000001167678224 */ /* 0x000fe200078e02ff */
[C---:B------:R-:W-:Y:S02]  /*166d0*/  ISETP.LT.OR P1, PT, R0.reuse, 0x9, !P1 ;  /* 0x000000090000780c */ /* 0x040fe40004f21670 */
[----:B------:R0:W-:Y:S01]  /*166e0*/  @!P2 STG.E.U8 desc[UR36][R4.64+0x198], R9 ;  /* 0x000198090400a986 */ /* 0x0001e2000c101124 */
[----:B------:R-:W-:-:S03]  /*166f0*/  ISETP.LT.OR P3, PT, R0, 0x9, !P3 ;  /* 0x000000090000780c */ /* 0x000fc60005f61670 */
[-C--:B------:R-:W-:Y:S01]  /*16700*/  @!P4 IMAD R13, R104, R17.reuse, RZ ;  /* 0x00000011680dc224 */ /* 0x080fe200078e02ff */
[----:B------:R-:W-:Y:S02]  /*16710*/  @!P0 STG.E.U8 desc[UR36][R4.64+0x199], R103 ;  /* 0x0001996704008986 */ /* 0x000fe4000c101124 */
[-C--:B------:R-:W-:Y:S01]  /*16720*/  @!P5 IMAD R105, R105, R17.reuse, RZ ;  /* 0x000000116969d224 */ /* 0x080fe200078e02ff */
[C---:B------:R-:W-:Y:S02]  /*16730*/  ISETP.GE.AND P2, PT, R7.reuse, 0x1a9, PT ;  /* 0x000001a90700780c */ /* 0x040fe40003f46270 */
[----:B------:R-:W-:Y:S01]  /*16740*/  ISETP.GE.AND P0, PT, R7, 0x1aa, PT ;  /* 0x000001aa0700780c */ /* 0x000fe20003f06270 */
[----:B------:R-:W-:Y:S03]  /*16750*/  @!P4 STG.E.U8 desc[UR36][R2.64+0x1a0], R13 ;  /* 0x0001a00d0200c986 */ /* 0x000fe6000c101124 */
[C---:B------:R-:W-:Y:S01]  /*16760*/  ISETP.LT.OR P4, PT, R0.reuse, 0x1, !P0 ;  /* 0x000000010000780c */ /* 0x040fe20004781670 */
[----:B------:R-:W-:Y:S01]  /*16770*/  @!P5 STG.E.U8 desc[UR36][R2.64+0x1a1], R105 ;  /* 0x0001a1690200d986 */ /* 0x000fe2000c101124 */
[----:B------:R-:W-:Y:S01]  /*16780*/  ISETP.LT.OR P5, PT, R0, 0x1, !P2 ;  /* 0x000000010000780c */ /* 0x000fe200057a1670 */
[----:B0-----:R-:W-:-:S02]  /*16790*/  @!P1 IMAD R9, R106, R17, RZ ;  /* 0x000000116a099224 */ /* 0x001fc400078e02ff */
[-C--:B------:R-:W-:Y:S01]  /*167a0*/  @!P3 IMAD R107, R107, R17.reuse, RZ ;  /* 0x000000116b6bb224 */ /* 0x080fe200078e02ff */
[C---:B------:R-:W-:Y:S02]  /*167b0*/  ISETP.LT.OR P2, PT, R0.reuse, 0x9, !P2 ;  /* 0x000000090000780c */ /* 0x040fe40005741670 */
[----:B------:R0:W-:Y:S01]  /*167c0*/  @!P1 STG.E.U8 desc[UR36][R4.64+0x1a0], R9 ;  /* 0x0001a00904009986 */ /* 0x0001e2000c101124 */
[----:B------:R-:W-:Y:S02]  /*167d0*/  ISETP.GE.AND P1, PT, R7, 0x1b2, PT ;  /* 0x000001b20700780c */ /* 0x000fe40003f26270 */
[----:B------:R-:W-:Y:S01]  /*167e0*/  ISETP.LT.OR P0, PT, R0, 0x9, !P0 ;  /* 0x000000090000780c */ /* 0x000fe20004701670 */
[----:B------:R-:W-:Y:S01]  /*167f0*/  @!P3 STG.E.U8 desc[UR36][R4.64+0x1a1], R107 ;  /* 0x0001a16b0400b986 */ /* 0x000fe2000c101124 */
[-C--:B------:R-:W-:Y:S02]  /*16800*/  @!P4 IMAD R109, R109, R17.reuse, RZ ;  /* 0x000000116d6dc224 */ /* 0x080fe400078e02ff */
[----:B------:R-:W-:Y:S01]  /*16810*/  @!P5 IMAD R11, R108, R17, RZ ;  /* 0x000000116c0bd224 */ /* 0x000fe200078e02ff */
[----:B------:R-:W-:-:S02]  /*16820*/  ISETP.GE.AND P3, PT, R7, 0x1b1, PT ;  /* 0x000001b10700780c */ /* 0x000fc40003f66270 */
[----:B------:R-:W-:Y:S02]  /*16830*/  @!P4 STG.E.U8 desc[UR36][R2.64+0x1a9], R109 ;  /* 0x0001a96d0200c986 */ /* 0x000fe4000c101124 */
[C---:B------:R-:W-:Y:S02]  /*16840*/  ISETP.LT.OR P4, PT, R0.reuse, 0x1, !P3 ;  /* 0x000000010000780c */ /* 0x040fe40005f81670 */
        /* <DEDUP_REMOVED lines=93> */
[----:B------:R-:W-:Y:S01]  /*16e20*/  @!P5 IMAD R137, R137, R17, RZ ;  /* 0x000000118989d224 */ /* 0x000fe200078e02ff */
[C---:B------:R-:W-:Y:S02]  /*16e30*/  ISETP.GE.AND P2, PT, R7.reuse, 0x1e9, PT ;  /* 0x000001e90700780c */ /* 0x040fe40003f46270 */
[----:B------:R-:W-:Y:S01]  /*16e40*/  ISETP.GE.AND P0, PT, R7, 0x1ea, PT ;  /* 0x000001ea0700780c */ /* 0x000fe20003f06270 */
[----:B------:R-:W-:Y:S01]  /*16e50*/  @!P4 STG.E.U8 desc[UR36][R2.64+0x1e0], R13 ;  /* 0x0001e00d0200c986 */ /* 0x000fe2000c101124 */
[----:B------:R-:W-:-:S03]  /*16e60*/  ISETP.LT.OR P4, PT, R0, 0x1, !P2 ;  /* 0x000000010000780c */ /* 0x000fc60005781670 */
[----:B------:R-:W-:Y:S01]  /*16e70*/  @!P5 STG.E.U8 desc[UR36][R2.64+0x1e1], R137 ;  /* 0x0001e1890200d986 */ /* 0x000fe2000c101124 */
[----:B------:R-:W-:Y:S01]  /*16e80*/  ISETP.LT.OR P5, PT, R0, 0x1, !P0 ;  /* 0x000000010000780c */ /* 0x000fe200047a1670 */
[-C--:B0-----:R-:W-:Y:S02]  /*16e90*/  @!P1 IMAD R9, R138, R17.reuse, RZ ;  /* 0x000000118a099224 */ /* 0x081fe400078e02ff */
[-C--:B------:R-:W-:Y:S01]  /*16ea0*/  @!P3 IMAD R139, R139, R17.reuse, RZ ;  /* 0x000000118b8bb224 */ /* 0x080fe200078e02ff */
[----:B------:R-:W-:Y:S02]  /*16eb0*/  ISETP.LT.OR P2, PT, R0, 0x9, !P2 ;  /* 0x000000090000780c */ /* 0x000fe40005741670 */
[----:B------:R0:W-:Y:S01]  /*16ec0*/  @!P1 STG.E.U8 desc[UR36][R4.64+0x1e0], R9 ;  /* 0x0001e00904009986 */ /* 0x0001e2000c101124 */
[C---:B------:R-:W-:Y:S02]  /*16ed0*/  ISETP.GE.AND P1, PT, R7.reuse, 0x1f2, PT ;  /* 0x000001f20700780c */ /* 0x040fe40003f26270 */
[----:B------:R-:W-:Y:S01]  /*16ee0*/  @!P4 IMAD R11, R140, R17, RZ ;  /* 0x000000118c0bc224 */ /* 0x000fe200078e02ff */
[----:B------:R-:W-:Y:S01]  /*16ef0*/  @!P3 STG.E.U8 desc[UR36][R4.64+0x1e1], R139 ;  /* 0x0001e18b0400b986 */ /* 0x000fe2000c101124 */
[----:B------:R-:W-:-:S02]  /*16f00*/  ISETP.GE.AND P3, PT, R7, 0x1f1, PT ;  /* 0x000001f10700780c */ /* 0x000fc40003f66270 */
[----:B------:R-:W-:Y:S01]  /*16f10*/  @!P5 IMAD R141, R141, R17, RZ ;  /* 0x000000118d8dd224 */ /* 0x000fe200078e02ff */
[C---:B------:R-:W-:Y:S01]  /*16f20*/  ISETP.LT.OR P0, PT, R0.reuse, 0x9, !P0 ;  /* 0x000000090000780c */ /* 0x040fe20004701670 */
[----:B------:R-:W-:Y:S01]  /*16f30*/  @!P4 STG.E.U8 desc[UR36][R2.64+0x1e8], R11 ;  /* 0x0001e80b0200c986 */ /* 0x000fe2000c101124 */
[----:B------:R-:W-:-:S03]  /*16f40*/  ISETP.LT.OR P4, PT, R0, 0x1, !P3 ;  /* 0x000000010000780c */ /* 0x000fc60005f81670 */
[----:B------:R-:W-:Y:S01]  /*16f50*/  @!P5 STG.E.U8 desc[UR36][R2.64+0x1e9], R141 ;  /* 0x0001e98d0200d986 */ /* 0x000fe2000c101124 */
[----:B------:R-:W-:Y:S01]  /*16f60*/  ISETP.LT.OR P5, PT, R0, 0x1, !P1 ;  /* 0x000000010000780c */ /* 0x000fe20004fa1670 */
[----:B0-----:R-:W-:-:S06]  /*16f70*/  @!P2 IMAD R9, R142, R17, RZ ;  /* 0x000000118e09a224 */ /* 0x001fcc00078e02ff */
[-C--:B------:R-:W-:Y:S01]  /*16f80*/  @!P0 IMAD R143, R143, R17.reuse, RZ ;  /* 0x000000118f8f8224 */ /* 0x080fe200078e02ff */
[----:B------:R0:W-:Y:S01]  /*16f90*/  @!P2 STG.E.U8 desc[UR36][R4.64+0x1e8], R9 ;  /* 0x0001e8090400a986 */ /* 0x0001e2000c101124 */
[-C--:B------:R-:W-:Y:S01]  /*16fa0*/  @!P4 IMAD R13, R144, R17.reuse, RZ ;  /* 0x00000011900dc224 */ /* 0x080fe200078e02ff */
[----:B------:R-:W-:Y:S02]  /*16fb0*/  ISETP.GE.AND P2, PT, R7, 0x1f9, PT ;  /* 0x000001f90700780c */ /* 0x000fe40003f46270 */
[----:B------:R2:W-:Y:S01]  /*16fc0*/  @!P0 STG.E.U8 desc[UR36][R4.64+0x1e9], R143 ;  /* 0x0001e98f04008986 */ /* 0x0005e2000c101124 */
[----:B------:R-:W-:Y:S01]  /*16fd0*/  @!P5 IMAD R145, R145, R17, RZ ;  /* 0x000000119191d224 */ /* 0x000fe200078e02ff */
[----:B------:R-:W-:Y:S02]  /*16fe0*/  ISETP.GE.AND P0, PT, R7, 0x1fa, PT ;  /* 0x000001fa0700780c */ /* 0x000fe40003f06270 */
[----:B------:R2:W-:Y:S01]  /*16ff0*/  @!P4 STG.E.U8 desc[UR36][R2.64+0x1f0], R13 ;  /* 0x0001f00d0200c986 */ /* 0x0005e2000c101124 */
[----:B------:R-:W-:-:S02]  /*17000*/  ISETP.LT.OR P3, PT, R0, 0x9, !P3 ;  /* 0x000000090000780c */ /* 0x000fc40005f61670 */
[C---:B------:R-:W-:Y:S01]  /*17010*/  ISETP.LT.OR P1, PT, R0.reuse, 0x9, !P1 ;  /* 0x000000090000780c */ /* 0x040fe20004f21670 */
[----:B------:R2:W-:Y:S01]  /*17020*/  @!P5 STG.E.U8 desc[UR36][R2.64+0x1f1], R145 ;  /* 0x0001f1910200d986 */ /* 0x0005e2000c101124 */
[C---:B------:R-:W-:Y:S02]  /*17030*/  ISETP.LT.OR P5, PT, R0.reuse, 0x1, !P0 ;  /* 0x000000010000780c */ /* 0x040fe400047a1670 */
[C---:B------:R-:W-:Y:S02]  /*17040*/  ISETP.LT.OR P4, PT, R0.reuse, 0x1, !P2 ;  /* 0x000000010000780c */ /* 0x040fe40005781670 */
[C---:B------:R-:W-:Y:S02]  /*17050*/  ISETP.LT.OR P2, PT, R0.reuse, 0x9, !P2 ;  /* 0x000000090000780c */ /* 0x040fe40005741670 */
[----:B------:R-:W-:-:S03]  /*17060*/  ISETP.LT.OR P0, PT, R0, 0x9, !P0 ;  /* 0x000000090000780c */ /* 0x000fc60004701670 */
[-C--:B------:R-:W-:Y:S02]  /*17070*/  @!P3 IMAD R7, R146, R17.reuse, RZ ;  /* 0x000000119207b224 */ /* 0x080fe400078e02ff */
[-C--:B------:R-:W-:Y:S02]  /*17080*/  @!P1 IMAD R147, R147, R17.reuse, RZ ;  /* 0x0000001193939224 */ /* 0x080fe400078e02ff */
[-C--:B------:R-:W-:Y:S02]  /*17090*/  @!P5 IMAD R149, R149, R17.reuse, RZ ;  /* 0x000000119595d224 */ /* 0x080fe400078e02ff */
[-C--:B0-----:R-:W-:Y:S02]  /*170a0*/  @!P4 IMAD R9, R148, R17.reuse, RZ ;  /* 0x000000119409c224 */ /* 0x081fe400078e02ff */
[-C--:B------:R-:W-:Y:S02]  /*170b0*/  @!P2 IMAD R11, R150, R17.reuse, RZ ;  /* 0x00000011960ba224 */ /* 0x080fe400078e02ff */
[----:B------:R-:W-:Y:S01]  /*170c0*/  @!P0 IMAD R151, R151, R17, RZ ;  /* 0x0000001197978224 */ /* 0x000fe200078e02ff */
[----:B------:R2:W-:Y:S04]  /*170d0*/  @!P3 STG.E.U8 desc[UR36][R4.64+0x1f0], R7 ;  /* 0x0001f0070400b986 */ /* 0x0005e8000c101124 */
[----:B------:R2:W-:Y:S04]  /*170e0*/  @!P1 STG.E.U8 desc[UR36][R4.64+0x1f1], R147 ;  /* 0x0001f19304009986 */ /* 0x0005e8000c101124 */
[----:B------:R2:W-:Y:S04]  /*170f0*/  @!P5 STG.E.U8 desc[UR36][R2.64+0x1f9], R149 ;  /* 0x0001f9950200d986 */ /* 0x0005e8000c101124 */
[----:B------:R2:W-:Y:S04]  /*17100*/  @!P4 STG.E.U8 desc[UR36][R2.64+0x1f8], R9 ;  /* 0x0001f8090200c986 */ /* 0x0005e8000c101124 */
[----:B------:R2:W-:Y:S04]  /*17110*/  @!P2 STG.E.U8 desc[UR36][R4.64+0x1f8], R11 ;  /* 0x0001f80b0400a986 */ /* 0x0005e8000c101124 */
[----:B------:R2:W-:Y:S02]  /*17120*/  @!P0 STG.E.U8 desc[UR36][R4.64+0x1f9], R151 ;  /* 0x0001f99704008986 */ /* 0x0005e4000c101124 */
.L_x_542:
[----:B------:R-:W-:Y:S05]  /*17130*/  BSYNC B0 ;  /* 0x0000000000007941 */ /* 0x000fea0003800000 */
.L_x_28:
[----:B0-2---:R-:W2:Y:S04]  /*17140*/  LDL.LU R3, [R1+0x200] ;  /* 0x0002000001037983 */ /* 0x005ea80000300800 */
[----:B------:R-:W2:Y:S01]  /*17150*/  LDL.LU R2, [R1+0x204] ;  /* 0x0002040001027983 */ /* 0x000ea20000300800 */
[----:B------:R-:W-:Y:S01]  /*17160*/  ULDC UR4, c[0x0][0xc] ;  /* 0x0000030000047ab9 */ /* 0x000fe20000000800 */
[----:B------:R-:W-:Y:S01]  /*17170*/  ULDC UR5, c[0x0][0x10] ;  /* 0x0000040000057ab9 */ /* 0x000fe20000000800 */
[----:B-1-3--:R-:W2:Y:S01]  /*17180*/  LDC R5, c[0x0][0x14] ;  /* 0x00000500ff057b82 */ /* 0x00aea20000000800 */
[----:B------:R-:W-:Y:S01]  /*17190*/  UIMAD.WIDE.U32 UR4, UR4, UR5, URZ ;  /* 0x00000005040472a5 */ /* 0x000fe2000f8e003f */
[----:B------:R-:W-:Y:S01]  /*171a0*/  PRMT R0, RZ, 0x7610, R0 ;  /* 0x00007610ff007816 */ /* 0x000fe20000000000 */
[----:B------:R-:W-:-:S02]  /*171b0*/  IMAD.MOV.U32 R152, RZ, RZ, -0x1 ;  /* 0xffffffffff987424 */ /* 0x000fc400078e00ff */
[----:B------:R-:W-:Y:S02]  /*171c0*/  IMAD.MOV.U32 R23, RZ, RZ, -0x1 ;  /* 0xffffffffff177424 */ /* 0x000fe400078e00ff */
[----:B--2---:R-:W-:-:S04]  /*171d0*/  IMAD.WIDE.U32 R2, R5, UR4, R2 ;  /* 0x0000000405027c25 */ /* 0x004fc8000f8e0002 */
[----:B------:R-:W-:Y:S01]  /*171e0*/  IMAD R5, R5, UR5, RZ ;  /* 0x0000000505057c24 */ /* 0x000fe2000f8e02ff */
[----:B------:R-:W-:Y:S01]  /*171f0*/  MOV R26, R2 ;  /* 0x00000002001a7202 */ /* 0x000fe20000000f00 */
[----:B------:R-:W-:Y:S02]  /*17200*/  ULDC.64 UR4, c[0x0][0x650] ;  /* 0x0001940000047ab9 */ /* 0x000fe40000000a00 */
[----:B------:R-:W-:Y:S01]  /*17210*/  IMAD.IADD R27, R3, 0x1, R5 ;  /* 0x00000001031b7824 */ /* 0x000fe200078e0205 */
[----:B------:R-:W-:-:S04]  /*17220*/  ISETP.GE.U32.AND P0, PT, R2, UR4, PT ;  /* 0x0000000402007c0c */ /* 0x000fc8000bf06070 */
[----:B------:R0:W-:Y:S01]  /*17230*/  STL [R1+0x200], R27 ;  /* 0x0002001b01007387 */ /* 0x0001e20000100800 */
[----:B------:R-:W-:-:S03]  /*17240*/  ISETP.GE.U32.AND.EX P0, PT, R27, UR5, PT, P0 ;  /* 0x000000051b007c0c */ /* 0x000fc6000bf06100 */
[----:B------:R0:W-:Y:S10]  /*17250*/  STL [R1+0x204], R26 ;  /* 0x0002041a01007387 */ /* 0x0001f40000100800 */
[----:B0-----:R-:W-:Y:S05]  /*17260*/  @P0 BRA `(.L_x_543) ;  /* 0x0000000400700947 */ /* 0x001fea0003800000 */
[----:B------:R-:W0:Y:S01]  /*17270*/  S2R R14, SR_CTAID.X ;  /* 0x00000000000e7919 */ /* 0x000e220000002500 */
[----:B------:R-:W1:Y:S01]  /*17280*/  LDC.64 R8, c[0x0][0x628] ;  /* 0x00018a00ff087b82 */ /* 0x000e620000000a00 */
[----:B------:R-:W-:Y:S01]  /*17290*/  ULDC UR4, c[0x0][0x150] ;  /* 0x0000540000047ab9 */ /* 0x000fe20000000800 */
[----:B------:R-:W-:Y:S01]  /*172a0*/  IMAD.MOV.U32 R6, RZ, RZ, R26 ;  /* 0x000000ffff067224 */ /* 0x000fe200078e001a */
[----:B------:R-:W2:Y:S01]  /*172b0*/  S2R R20, SR_CTAID.Y ;  /* 0x0000000000147919 */ /* 0x000ea20000002600 */
[----:B------:R-:W-:-:S04]  /*172c0*/  MOV R7, R27 ;  /* 0x0000001b00077202 */ /* 0x000fc80000000f00 */
[----:B------:R-:W3:Y:S08]  /*172d0*/  LDC R21, c[0x0][0x144] ;  /* 0x00005100ff157b82 */ /* 0x000ef00000000800 */
[----:B------:R-:W4:Y:S08]  /*172e0*/  LDC R10, c[0x0][0x630] ;  /* 0x00018c00ff0a7b82 */ /* 0x000f300000000800 */
[----:B------:R-:W2:Y:S01]  /*172f0*/  LDC.64 R12, c[0x0][0x620] ;  /* 0x00018800ff0c7b82 */ /* 0x000ea20000000a00 */
[----:B-1----:R-:W-:-:S04]  /*17300*/  ISETP.NE.U32.AND P0, PT, R8, RZ, PT ;  /* 0x000000ff0800720c */ /* 0x002fc80003f05070 */
[----:B------:R-:W-:Y:S02]  /*17310*/  ISETP.NE.AND.EX P0, PT, R9, RZ, PT, P0 ;  /* 0x000000ff0900720c */ /* 0x000fe40003f05300 */
[----:B0-----:R-:W-:-:S05]  /*17320*/  I2FP.F32.U32 R0, R14 ;  /* 0x0000000e00007245 */ /* 0x001fca0000201000 */
[----:B------:R-:W-:-:S04]  /*17330*/  FMUL R0, R0, UR4 ;  /* 0x0000000400007c20 */ /* 0x000fc80008400000 */
[----:B------:R0:W1:Y:S02]  /*17340*/  F2I.U32.TRUNC.NTZ R15, R0 ;  /* 0x00000000000f7305 */ /* 0x000064000020f000 */
[----:B---34-:R-:W-:Y:S05]  /*17350*/  @!P0 BRA `(.L_x_544) ;  /* 0x0000000000288947 */ /* 0x018fea0003800000 */
[----:B0-----:R-:W0:Y:S02]  /*17360*/  LDC R0, c[0x0][0x634] ;  /* 0x00018d00ff007b82 */ /* 0x001e240000000800 */
        /* <DEDUP_REMOVED lines=9> */
.L_x_544:
[-CC-:B------:R-:W-:Y:S01]  /*17400*/  SHF.R.U64 R23, R6, R10.reuse, R7.reuse ;  /* 0x0000000a06177219 */ /* 0x180fe20000001207 */
[----:B------:R-:W3:Y:S01]  /*17410*/  LDC.64 R24, c[0x0][0x640] ;  /* 0x00019000ff187b82 */ /* 0x000ee20000000a00 */
[----:B0-----:R-:W-:Y:S01]  /*17420*/  SHF.R.U32.HI R0, RZ, R10, R7 ;  /* 0x0000000aff007219 */ /* 0x001fe20000011607 */
[----:B------:R-:W-:Y:S01]  /*17430*/  IMAD.MOV.U32 R2, RZ, RZ, R26 ;  /* 0x000000ffff027224 */ /* 0x000fe200078e001a */
[----:B------:R-:W-:Y:S01]  /*17440*/  IADD3 R5, P0, RZ, -R23, RZ ;  /* 0x80000017ff057210 */ /* 0x000fe20007f1e0ff */
[----:B-1----:R-:W-:Y:S01]  /*17450*/  IMAD.MOV R15, RZ, RZ, -R15 ;  /* 0x000000ffff0f7224 */ /* 0x002fe200078e0a0f */
[----:B------:R-:W-:Y:S01]  /*17460*/  ULDC UR4, c[0x0][0x154] ;  /* 0x0000550000047ab9 */ /* 0x000fe20000000800 */
[----:B------:R-:W-:Y:S01]  /*17470*/  IMAD.MOV.U32 R7, RZ, RZ, 0x1 ;  /* 0x00000001ff077424 */ /* 0x000fe200078e00ff */
[----:B------:R-:W-:Y:S01]  /*17480*/  IADD3.X R3, RZ, ~R0, RZ, P0, !PT ;  /* 0x80000000ff037210 */ /* 0x000fe200007fe4ff */
[----:B------:R-:W0:Y:S01]  /*17490*/  LDC R4, c[0x0][0x618] ;  /* 0x00018600ff047b82 */ /* 0x000e220000000800 */
[----:B------:R-:W-:-:S03]  /*174a0*/  IMAD R15, R21, R15, R14 ;  /* 0x0000000f150f7224 */ /* 0x000fc600078e020e */
[-C--:B--2---:R-:W-:Y:S02]  /*174b0*/  IMAD R0, R3, R12.reuse, RZ ;  /* 0x0000000c03007224 */ /* 0x084fe400078e02ff */
[----:B------:R-:W-:Y:S02]  /*174c0*/  IMAD.MOV.U32 R3, RZ, RZ, R27 ;  /* 0x000000ffff037224 */ /* 0x000fe400078e001b */
[----:B------:R-:W1:Y:S01]  /*174d0*/  LDC R6, c[0x0][0x608] ;  /* 0x00018200ff067b82 */ /* 0x000e620000000800 */
[----:B------:R-:W-:-:S04]  /*174e0*/  IMAD.WIDE.U32 R2, R5, R12, R2 ;  /* 0x0000000c05027225 */ /* 0x000fc800078e0002 */
[----:B------:R-:W-:Y:S01]  /*174f0*/  IMAD R5, R5, R13, R0 ;  /* 0x0000000d05057224 */ /* 0x000fe200078e0200 */
[----:B------:R-:W-:Y:S02]  /*17500*/  I2FP.F32.U32 R0, R20 ;  /* 0x0000001400007245 */ /* 0x000fe40000201000 */
[----:B------:R-:W2:Y:S01]  /*17510*/  LDC R22, c[0x0][0x658] ;  /* 0x00019600ff167b82 */ /* 0x000ea20000000800 */
[----:B---3--:R-:W-:Y:S02]  /*17520*/  ISETP.NE.U32.AND P0, PT, R24, RZ, PT ;  /* 0x000000ff1800720c */ /* 0x008fe40003f05070 */
[----:B------:R-:W-:Y:S01]  /*17530*/  IADD3 R3, R3, R5, RZ ;  /* 0x0000000503037210 */ /* 0x000fe20007ffe0ff */
[----:B------:R-:W-:Y:S01]  /*17540*/  FMUL R0, R0, UR4 ;  /* 0x0000000400007c20 */ /* 0x000fe20008400000 */
[----:B------:R-:W-:Y:S01]  /*17550*/  ISETP.NE.AND.EX P0, PT, R25, RZ, PT, P0 ;  /* 0x000000ff1900720c */ /* 0x000fe20003f05300 */
[----:B------:R-:W-:Y:S02]  /*17560*/  IMAD.MOV.U32 R5, RZ, RZ, -0x1 ;  /* 0xffffffffff057424 */ /* 0x000fe400078e00ff */
[----:B------:R-:W3:Y:S01]  /*17570*/  LDC R13, c[0x0][0x148] ;  /* 0x00005200ff0d7b82 */ /* 0x000ee20000000800 */
[-CC-:B0-----:R-:W-:Y:S01]  /*17580*/  SHF.R.U64 R10, R2, R4.reuse, R3.reuse ;  /* 0x00000004020a7219 */ /* 0x181fe20000001203 */
[----:B------:R0:W4:Y:S01]  /*17590*/  F2I.U32.TRUNC.NTZ R12, R0 ;  /* 0x00000000000c7305 */ /* 0x000122000020f000 */
[----:B------:R-:W-:-:S05]  /*175a0*/  SHF.R.U32.HI R3, RZ, R4, R3 ;  /* 0x00000004ff037219 */ /* 0x000fca0000011603 */
[----:B------:R-:W0:Y:S01]  /*175b0*/  LDC R14, c[0x0][0x600] ;  /* 0x00018000ff0e7b82 */ /* 0x000e220000000800 */
[-CC-:B-1----:R-:W-:Y:S02]  /*175c0*/  SHF.R.U64 R8, R10, R6.reuse, R3.reuse ;  /* 0x000000060a087219 */ /* 0x182fe40000001203 */
[----:B------:R-:W-:-:S05]  /*175d0*/  SHF.R.U32.HI R3, RZ, R6, R3 ;  /* 0x00000006ff037219 */ /* 0x000fca0000011603 */
[----:B------:R-:W1:Y:S01]  /*175e0*/  LDC R26, c[0x0][0x648] ;  /* 0x00019200ff1a7b82 */ /* 0x000e620000000800 */
[-CC-:B--2---:R-:W-:Y:S02]  /*175f0*/  SHF.R.U64 R11, R8, R22.reuse, R3.reuse ;  /* 0x00000016080b7219 */ /* 0x184fe40000001203 */
[-C--:B------:R-:W-:Y:S02]  /*17600*/  SHF.L.U32 R5, R5, R22.reuse, RZ ;  /* 0x0000001605057219 */ /* 0x080fe400000006ff */
[-C--:B------:R-:W-:Y:S01]  /*17610*/  SHF.R.U32.HI R3, RZ, R22.reuse, R3 ;  /* 0x00000016ff037219 */ /* 0x080fe20000011603 */
[----:B------:R-:W-:Y:S01]  /*17620*/  IMAD.MOV.U32 R2, RZ, RZ, R11 ;  /* 0x000000ffff027224 */ /* 0x000fe200078e000b */
[----:B------:R-:W-:Y:S01]  /*17630*/  SHF.L.U32 R154, R7, R22, RZ ;  /* 0x00000016079a7219 */ /* 0x000fe200000006ff */
[----:B------:R-:W2:Y:S01]  /*17640*/  LDC R27, c[0x0][0x638] ;  /* 0x00018e00ff1b7b82 */ /* 0x000ea20000000800 */
[----:B------:R-:W-:-:S07]  /*17650*/  LOP3.LUT R21, RZ, R5, RZ, 0x33, !PT ;  /* 0x00000005ff157212 */ /* 0x000fce00078e33ff */
[----:B------:R-:W0:Y:S01]  /*17660*/  LDC R28, c[0x0][0x610] ;  /* 0x00018400ff1c7b82 */ /* 0x000e220000000800 */
[----:B----4-:R-:W-:Y:S05]  /*17670*/  @!P0 BRA `(.L_x_545) ;  /* 0x0000000000288947 */ /* 0x010fea0003800000 */
[----:B0-----:R-:W0:Y:S02]  /*17680*/  LDC R0, c[0x0][0x64c] ;  /* 0x00019300ff007b82 */ /* 0x001e240000000800 */
[----:B0-----:R-:W-:-:S04]  /*17690*/  IADD3 R7, P0, R11, R0, RZ ;  /* 0x000000000b077210 */ /* 0x001fc80007f1e0ff */
[----:B------:R-:W-:-:S05]  /*176a0*/  IADD3.X R9, RZ, R3, RZ, P0, !PT ;  /* 0x00000003ff097210 */ /* 0x000fca00007fe4ff */
[----:B------:R-:W-:-:S04]  /*176b0*/  IMAD.WIDE.U32 R2, R9, R24, RZ ;  /* 0x0000001809027225 */ /* 0x000fc800078e00ff */
[----:B------:R-:W-:-:S04]  /*176c0*/  IMAD.WIDE.U32 R4, P0, R7, R25, R2 ;  /* 0x0000001907047225 */ /* 0x000fc80007800002 */
[----:B------:R-:W-:-:S04]  /*176d0*/  IMAD.WIDE.U32 R2, R7, R24, RZ ;  /* 0x0000001807027225 */ /* 0x000fc800078e00ff */
[----:B------:R-:W-:Y:S01]  /*176e0*/  IMAD.X R7, RZ, RZ, RZ, P0 ;  /* 0x000000ffff077224 */ /* 0x000fe200000e06ff */
[----:B------:R-:W-:Y:S01]  /*176f0*/  IADD3 RZ, P0, R3, R4, RZ ;  /* 0x0000000403ff7210 */ /* 0x000fe20007f1e0ff */
[----:B------:R-:W-:-:S04]  /*17700*/  IMAD.MOV.U32 R6, RZ, RZ, R5 ;  /* 0x000000ffff067224 */ /* 0x000fc800078e0005 */
[----:B------:R-:W-:-:S08]  /*17710*/  IMAD.WIDE.U32.X R2, R9, R25, R6, P0 ;  /* 0x0000001909027225 */ /* 0x000fd000000e0406 */
.L_x_545:
[----:B------:R-:W4:Y:S01]  /*17720*/  LDC R4, c[0x0][0x65c] ;  /* 0x00019700ff047b82 */ /* 0x000f220000000800 */
[----:B01----:R-:W-:Y:S01]  /*17730*/  SHF.R.U64 R0, R2, R26, R3 ;  /* 0x0000001a02007219 */ /* 0x003fe20000001203 */
[----:B------:R-:W-:Y:S01]  /*17740*/  IMAD.MOV R12, RZ, RZ, -R12 ;  /* 0x000000ffff0c7224 */ /* 0x000fe200078e0a0c */
[----:B------:R-:W-:Y:S02]  /*17750*/  LOP3.LUT R3, R8, R21, RZ, 0xc0, !PT ;  /* 0x0000001508037212 */ /* 0x000fe400078ec0ff */
[----:B------:R-:W-:Y:S01]  /*17760*/  IADD3 R5, R14, -0x1, RZ ;  /* 0xffffffff0e057810 */ /* 0x000fe20007ffe0ff */
[----:B------:R-:W-:Y:S02]  /*17770*/  IMAD.MOV R2, RZ, RZ, -R0 ;  /* 0x000000ffff027224 */ /* 0x000fe400078e0a00 */
[----:B------:R-:W-:Y:S01]  /*17780*/  IMAD R154, R154, R0, R3 ;  /* 0x000000009a9a7224 */ /* 0x000fe200078e0203 */
[----:B------:R-:W-:Y:S01]  /*17790*/  LOP3.LUT R3, R10, R5, RZ, 0xc0, !PT ;  /* 0x000000050a037212 */ /* 0x000fe200078ec0ff */
[----:B--2---:R-:W-:-:S02]  /*177a0*/  IMAD R0, R2, R27, R11 ;  /* 0x0000001b02007224 */ /* 0x004fc400078e020b */
[----:B------:R-:W-:Y:S02]  /*177b0*/  IMAD.MOV.U32 R2, RZ, RZ, 0x1 ;  /* 0x00000001ff027424 */ /* 0x000fe400078e00ff */
[----:B------:R-:W-:-:S03]  /*177c0*/  IMAD R3, R0, R14, R3 ;  /* 0x0000000e00037224 */ /* 0x000fc600078e0203 */
[----:B------:R-:W-:Y:S02]  /*177d0*/  PRMT R0, R2, 0x7610, R0 ;  /* 0x0000761002007816 */ /* 0x000fe40000000000 */
[----:B----4-:R-:W-:-:S13]  /*177e0*/  ISETP.NE.AND P0, PT, R4, 0x1, PT ;  /* 0x000000010400780c */ /* 0x010fda0003f05270 */
[----:B---3--:R-:W-:-:S04]  /*177f0*/  @P0 IMAD R15, R13, R12, R20 ;  /* 0x0000000c0d0f0224 */ /* 0x008fc800078e0214 */
[----:B------:R-:W-:-:S05]  /*17800*/  IMAD R154, R154, R28, R15 ;  /* 0x0000001c9a9a7224 */ /* 0x000fca00078e020f */
[----:B------:R-:W-:Y:S02]  /*17810*/  SEL R152, R3, R154, !P0 ;  /* 0x0000009a03987207 */ /* 0x000fe40004000000 */
[----:B------:R-:W-:-:S07]  /*17820*/  SEL R154, R154, R3, !P0 ;  /* 0x000000039a9a7207 */ /* 0x000fce0004000000 */
.L_x_543:
[----:B------:R-:W-:Y:S01]  /*17830*/  LOP3.LUT P0, RZ, R0, 0xff, RZ, 0xc0, !PT ;  /* 0x000000ff00ff7812 */ /* 0x000fe2000780c0ff */
[----:B------:R-:W-:-:S12]  /*17840*/  IMAD.MOV.U32 R22, RZ, RZ, R154 ;  /* 0x000000ffff167224 */ /* 0x000fd800078e009a */
[----:B------:R-:W-:Y:S05]  /*17850*/  @P0 BRA `(.L_x_546) ;  /* 0xfffffe9400bc0947 */ /* 0x000fea000383ffff */
[----:B------:R-:W-:Y:S05]  /*17860*/  EXIT ;  /* 0x000000000000794d */ /* 0x000fea0003800000 */
.L_x_3:
[----:B0-----:R-:W2:Y:S01]  /*17870*/  LDL R20, [R1+0x204] ;  /* 0x0002040001147983 */ /* 0x001ea20000100800 */
[----:B------:R-:W-:-:S03]  /*17880*/  ULDC.64 UR4, c[0x0][0x650] ;  /* 0x0001940000047ab9 */ /* 0x000fc60000000a00 */
[----:B------:R-:W3:Y:S01]  /*17890*/  LDL R21, [R1+0x200] ;  /* 0x0002000001157983 */ /* 0x000ee20000100800 */
[----:B------:R-:W-:Y:S01]  /*178a0*/  PRMT R7, RZ, 0x7610, R7 ;  /* 0x00007610ff077816 */ /* 0x000fe20000000007 */
[----:B------:R-:W-:Y:S01]  /*178b0*/  IMAD.MOV.U32 R3, RZ, RZ, -0x1 ;  /* 0xffffffffff037424 */ /* 0x000fe200078e00ff */
[----:B------:R-:W-:Y:S01]  /*178c0*/  MOV R2, 0xffffffff ;  /* 0xffffffff00027802 */ /* 0x000fe20000000f00 */
[----:B------:R-:W-:Y:S01]  /*178d0*/  IMAD.MOV.U32 R10, RZ, RZ, -0x1 ;  /* 0xffffffffff0a7424 */ /* 0x000fe200078e00ff */
[----:B--2---:R-:W-:-:S04]  /*178e0*/  ISETP.GE.U32.AND P0, PT, R20, UR4, PT ;  /* 0x0000000414007c0c */ /* 0x004fc8000bf06070 */
[----:B---3--:R-:W-:-:S13]  /*178f0*/  ISETP.GE.U32.AND.EX P0, PT, R21, UR5, PT, P0 ;  /* 0x0000000515007c0c */ /* 0x008fda000bf06100 */
[----:B------:R-:W-:Y:S05]  /*17900*/  @P0 BRA `(.L_x_547) ;  /* 0x0000000400680947 */ /* 0x000fea0003800000 */
[----:B------:R-:W0:Y:S01]  /*17910*/  LDC.64 R12, c[0x0][0x628] ;  /* 0x00018a00ff0c7b82 */ /* 0x000e220000000a00 */
[----:B------:R-:W-:Y:S01]  /*17920*/  IMAD.MOV.U32 R10, RZ, RZ, R20 ;  /* 0x000000ffff0a7224 */ /* 0x000fe200078e0014 */
[----:B------:R-:W-:-:S06]  /*17930*/  MOV R11, R21 ;  /* 0x00000015000b7202 */ /* 0x000fcc0000000f00 */
        /* <DEDUP_REMOVED lines=15> */
.L_x_548:
[--C-:B------:R-:W-:Y:S01]  /*17a30*/  SHF.R.U64 R12, R10, R14, R11.reuse ;  /* 0x0000000e0a0c7219 */ /* 0x100fe2000000120b */
[----:B------:R-:W0:Y:S01]  /*17a40*/  LDC R18, c[0x0][0x618] ;  /* 0x00018600ff127b82 */ /* 0x000e220000000800 */
[----:B------:R-:W-:Y:S01]  /*17a50*/  I2FP.F32.U32 R8, R4 ;  /* 0x0000000400087245 */ /* 0x000fe20000201000 */
[----:B------:R-:W-:Y:S01]  /*17a60*/  ULDC UR4, c[0x0][0x150] ;  /* 0x0000540000047ab9 */ /* 0x000fe20000000800 */
[----:B------:R-:W-:Y:S01]  /*17a70*/  SHF.R.U32.HI R2, RZ, R14, R11 ;  /* 0x0000000eff027219 */ /* 0x000fe2000001160b */
[----:B------:R-:W-:Y:S01]  /*17a80*/  IMAD.MOV.U32 R3, RZ, RZ, R21 ;  /* 0x000000ffff037224 */ /* 0x000fe200078e0015 */
[----:B------:R-:W-:Y:S01]  /*17a90*/  IADD3 R5, P0, RZ, -R12, RZ ;  /* 0x8000000cff057210 */ /* 0x000fe20007f1e0ff */
[----:B------:R-:W-:Y:S01]  /*17aa0*/  FMUL R9, R8, UR4 ;  /* 0x0000000408097c20 */ /* 0x000fe20008400000 */
[----:B------:R-:W-:Y:S01]  /*17ab0*/  ULDC UR4, c[0x0][0x154] ;  /* 0x0000550000047ab9 */ /* 0x000fe20000000800 */
[----:B------:R-:W1:Y:S01]  /*17ac0*/  LDC.64 R22, c[0x0][0x640] ;  /* 0x00019000ff167b82 */ /* 0x000e620000000a00 */
[----:B------:R-:W-:Y:S01]  /*17ad0*/  IADD3.X R7, RZ, ~R2, RZ, P0, !PT ;  /* 0x80000002ff077210 */ /* 0x000fe200007fe4ff */
[----:B------:R-:W-:-:S02]  /*17ae0*/  IMAD.MOV.U32 R2, RZ, RZ, R20 ;  /* 0x000000ffff027224 */ /* 0x000fc400078e0014 */
[----:B------:R-:W2:Y:S02]  /*17af0*/  F2I.U32.TRUNC.NTZ R9, R9 ;  /* 0x0000000900097305 */ /* 0x000ea4000020f000 */
[-C--:B------:R-:W-:Y:S02]  /*17b00*/  IMAD R8, R7, R16.reuse, RZ ;  /* 0x0000001007087224 */ /* 0x080fe400078e02ff */
[----:B------:R-:W3:Y:S01]  /*17b10*/  LDC R11, c[0x0][0x144] ;  /* 0x00005100ff0b7b82 */ /* 0x000ee20000000800 */
[----:B------:R-:W-:-:S04]  /*17b20*/  IMAD.WIDE.U32 R2, R5, R16, R2 ;  /* 0x0000001005027225 */ /* 0x000fc800078e0002 */
[----:B------:R-:W-:Y:S02]  /*17b30*/  IMAD R5, R5, R17, R8 ;  /* 0x0000001105057224 */ /* 0x000fe400078e0208 */
[----:B------:R-:W-:Y:S01]  /*17b40*/  IMAD.MOV.U32 R8, RZ, RZ, -0x1 ;  /* 0xffffffffff087424 */ /* 0x000fe200078e00ff */
[----:B------:R-:W4:Y:S01]  /*17b50*/  LDC R14, c[0x0][0x608] ;  /* 0x00018200ff0e7b82 */ /* 0x000f220000000800 */
[----:B------:R-:W-:Y:S01]  /*17b60*/  IMAD.IADD R3, R3, 0x1, R5 ;  /* 0x0000000103037824 */ /* 0x000fe200078e0205 */
[----:B------:R-:W-:-:S04]  /*17b70*/  I2FP.F32.U32 R5, R6 ;  /* 0x0000000600057245 */ /* 0x000fc80000201000 */
[-CC-:B0-----:R-:W-:Y:S01]  /*17b80*/  SHF.R.U64 R10, R2, R18.reuse, R3.reuse ;  /* 0x00000012020a7219 */ /* 0x181fe20000001203 */
[----:B------:R-:W-:Y:S01]  /*17b90*/  FMUL R5, R5, UR4 ;  /* 0x0000000405057c20 */ /* 0x000fe20008400000 */
[----:B------:R-:W0:Y:S01]  /*17ba0*/  LDC R7, c[0x0][0x658] ;  /* 0x00019600ff077b82 */ /* 0x000e220000000800 */
[----:B--2---:R-:W-:Y:S02]  /*17bb0*/  IADD3 R2, -R9, RZ, RZ ;  /* 0x000000ff09027210 */ /* 0x004fe40007ffe1ff */
[----:B-1----:R-:W-:Y:S02]  /*17bc0*/  ISETP.NE.U32.AND P0, PT, R22, RZ, PT ;  /* 0x000000ff1600720c */ /* 0x002fe40003f05070 */
[----:B------:R-:W-:Y:S02]  /*17bd0*/  SHF.R.U32.HI R3, RZ, R18, R3 ;  /* 0x00000012ff037219 */ /* 0x000fe40000011603 */
[----:B------:R-:W-:Y:S01]  /*17be0*/  ISETP.NE.AND.EX P0, PT, R23, RZ, PT, P0 ;  /* 0x000000ff1700720c */ /* 0x000fe20003f05300 */
[----:B------:R-:W1:Y:S01]  /*17bf0*/  LDC R17, c[0x0][0x148] ;  /* 0x00005200ff117b82 */ /* 0x000e620000000800 */
[----:B---3--:R-:W-:-:S02]  /*17c00*/  IMAD R21, R11, R2, R4 ;  /* 0x000000020b157224 */ /* 0x008fc400078e0204 */
[----:B------:R-:W-:-:S05]  /*17c10*/  IMAD.MOV.U32 R4, RZ, RZ, 0x1 ;  /* 0x00000001ff047424 */ /* 0x000fca00078e00ff */
[----:B------:R-:W2:Y:S01]  /*17c20*/  LDC R16, c[0x0][0x600] ;  /* 0x00018000ff107b82 */ /* 0x000ea20000000800 */
[-CC-:B----4-:R-:W-:Y:S02]  /*17c30*/  SHF.R.U64 R13, R10, R14.reuse, R3.reuse ;  /* 0x0000000e0a0d7219 */ /* 0x190fe40000001203 */
[----:B------:R-:W-:Y:S02]  /*17c40*/  SHF.R.U32.HI R2, RZ, R14, R3 ;  /* 0x0000000eff027219 */ /* 0x000fe40000011603 */
[----:B------:R3:W4:Y:S03]  /*17c50*/  F2I.U32.TRUNC.NTZ R14, R5 ;  /* 0x00000005000e7305 */ /* 0x000726000020f000 */
[----:B------:R-:W1:Y:S01]  /*17c60*/  LDC R20, c[0x0][0x648] ;  /* 0x00019200ff147b82 */ /* 0x000e620000000800 */
[-C--:B0-----:R-:W-:Y:S02]  /*17c70*/  SHF.R.U64 R15, R13, R7.reuse, R2 ;  /* 0x000000070d0f7219 */ /* 0x081fe40000001202 */
[----:B------:R-:W-:-:S02]  /*17c80*/  SHF.L.U32 R8, R8, R7, RZ ;  /* 0x0000000708087219 */ /* 0x000fc400000006ff */
[-C--:B------:R-:W-:Y:S01]  /*17c90*/  SHF.R.U32.HI R3, RZ, R7.reuse, R2 ;  /* 0x00000007ff037219 */ /* 0x080fe20000011602 */
[----:B------:R-:W-:Y:S01]  /*17ca0*/  IMAD.MOV.U32 R2, RZ, RZ, R15 ;  /* 0x000000ffff027224 */ /* 0x000fe200078e000f */
[----:B------:R-:W-:Y:S01]  /*17cb0*/  SHF.L.U32 R18, R4, R7, RZ ;  /* 0x0000000704127219 */ /* 0x000fe200000006ff */
[----:B------:R-:W0:Y:S01]  /*17cc0*/  LDC R24, c[0x0][0x638] ;  /* 0x00018e00ff187b82 */ /* 0x000e220000000800 */
[----:B------:R-:W-:-:S07]  /*17cd0*/  LOP3.LUT R26, RZ, R8, RZ, 0x33, !PT ;  /* 0x00000008ff1a7212 */ /* 0x000fce00078e33ff */
[----:B------:R-:W0:Y:S01]  /*17ce0*/  LDC R25, c[0x0][0x610] ;  /* 0x00018400ff197b82 */ /* 0x000e220000000800 */
[----:B---34-:R-:W-:Y:S05]  /*17cf0*/  @!P0 BRA `(.L_x_549) ;  /* 0x0000000000288947 */ /* 0x018fea0003800000 */
[----:B------:R-:W3:Y:S02]  /*17d00*/  LDC R2, c[0x0][0x64c] ;  /* 0x00019300ff027b82 */ /* 0x000ee40000000800 */
[----:B---3--:R-:W-:-:S04]  /*17d10*/  IADD3 R7, P0, R15, R2, RZ ;  /* 0x000000020f077210 */ /* 0x008fc80007f1e0ff */
        /* <DEDUP_REMOVED lines=8> */
.L_x_549:
[----:B------:R-:W3:Y:S01]  /*17da0*/  LDC R4, c[0x0][0x65c] ;  /* 0x00019700ff047b82 */ /* 0x000ee20000000800 */
[----:B-1----:R-:W-:Y:S01]  /*17db0*/  SHF.R.U64 R3, R2, R20, R3 ;  /* 0x0000001402037219 */ /* 0x002fe20000001203 */
[----:B------:R-:W-:Y:S01]  /*17dc0*/  IMAD.MOV R14, RZ, RZ, -R14 ;  /* 0x000000ffff0e7224 */ /* 0x000fe200078e0a0e */
[----:B------:R-:W-:Y:S01]  /*17dd0*/  LOP3.LUT R2, R13, R26, RZ, 0xc0, !PT ;  /* 0x0000001a0d027212 */ /* 0x000fe200078ec0ff */
[----:B------:R-:W-:Y:S01]  /*17de0*/  IMAD.MOV.U32 R7, RZ, RZ, 0x1 ;  /* 0x00000001ff077424 */ /* 0x000fe200078e00ff */
[----:B--2---:R-:W-:-:S03]  /*17df0*/  IADD3 R5, R16, -0x1, RZ ;  /* 0xffffffff10057810 */ /* 0x004fc60007ffe0ff */
[----:B------:R-:W-:Y:S01]  /*17e00*/  IMAD R2, R18, R3, R2 ;  /* 0x0000000312027224 */ /* 0x000fe200078e0202 */
[----:B------:R-:W-:Y:S02]  /*17e10*/  LOP3.LUT R10, R10, R5, RZ, 0xc0, !PT ;  /* 0x000000050a0a7212 */ /* 0x000fe400078ec0ff */
[----:B---3--:R-:W-:Y:S01]  /*17e20*/  ISETP.NE.AND P0, PT, R4, 0x1, PT ;  /* 0x000000010400780c */ /* 0x008fe20003f05270 */
[----:B------:R-:W-:-:S04]  /*17e30*/  IMAD.MOV R4, RZ, RZ, -R3 ;  /* 0x000000ffff047224 */ /* 0x000fc800078e0a03 */
[----:B0-----:R-:W-:-:S04]  /*17e40*/  IMAD R3, R4, R24, R15 ;  /* 0x0000001804037224 */ /* 0x001fc800078e020f */
[----:B------:R-:W-:Y:S02]  /*17e50*/  IMAD R5, R3, R16, R10 ;  /* 0x0000001003057224 */ /* 0x000fe400078e020a */
[----:B------:R-:W-:Y:S02]  /*17e60*/  IMAD.MOV.U32 R10, RZ, RZ, R12 ;  /* 0x000000ffff0a7224 */ /* 0x000fe400078e000c */
[----:B------:R-:W-:-:S04]  /*17e70*/  @P0 IMAD R21, R17, R14, R6 ;  /* 0x0000000e11150224 */ /* 0x000fc800078e0206 */
[----:B------:R-:W-:-:S05]  /*17e80*/  IMAD R2, R2, R25, R21 ;  /* 0x0000001902027224 */ /* 0x000fca00078e0215 */
[----:B------:R-:W-:Y:S02]  /*17e90*/  SEL R3, R5, R2, !P0 ;  /* 0x0000000205037207 */ /* 0x000fe40004000000 */
[----:B------:R-:W-:-:S07]  /*17ea0*/  SEL R2, R2, R5, !P0 ;  /* 0x0000000502027207 */ /* 0x000fce0004000000 */
.L_x_547:
[----:B------:R-:W-:-:S08]  /*17eb0*/  NOP ;  /* 0x0000000000007918 */ /* 0x000fd00000000000 */
[----:B------:R-:W0:-:S00]  /*17ec0*/  USETMAXREG.DEALLOC.CTAPOOL 0x18 ;  /* 0x00000018000079c8 */ /* 0x000e0000080e0500 */
[----:B0-----:R-:W-:-:S13]  /*17ed0*/  ISETP.NE.AND P0, PT, R0, RZ, PT ;  /* 0x000000ff0000720c */ /* 0x001fda0003f05270 */
[----:B------:R-:W-:Y:S05]  /*17ee0*/  @P0 EXIT ;  /* 0x000000000000094d */ /* 0x000fea0003800000 */
[----:B------:R-:W-:Y:S01]  /*17ef0*/  LOP3.LUT P0, RZ, R7, 0xff, RZ, 0xc0, !PT ;  /* 0x000000ff07ff7812 */ /* 0x000fe2000780c0ff */
[----:B------:R-:W-:Y:S01]  /*17f00*/  IMAD.MOV.U32 R6, RZ, RZ, RZ ;  /* 0x000000ffff067224 */ /* 0x000fe200078e00ff */
[----:B------:R-:W-:-:S11]  /*17f10*/  MOV R0, 0x1 ;  /* 0x0000000100007802 */ /* 0x000fd60000000f00 */
[----:B------:R-:W-:Y:S05]  /*17f20*/  @!P0 BRA `(.L_x_550) ;  /* 0x0000000c00548947 */ /* 0x000fea0003800000 */
[----:B------:R-:W0:Y:S01]  /*17f30*/  LDC R0, c[0x0][0x28c] ;  /* 0x0000a300ff007b82 */ /* 0x000e220000000800 */
[----:B------:R-:W1:Y:S01]  /*17f40*/  S2R R4, SR_TID.X ;  /* 0x0000000000047919 */ /* 0x000e620000002100 */
[----:B------:R-:W-:Y:S01]  /*17f50*/  ULDC UR5, c[0x0][0x600] ;  /* 0x0001800000057ab9 */ /* 0x000fe20000000800 */
[----:B------:R-:W-:Y:S01]  /*17f60*/  ULDC UR4, c[0x0][0xc] ;  /* 0x0000030000047ab9 */ /* 0x000fe20000000800 */
[----:B------:R-:W-:Y:S01]  /*17f70*/  UIADD3 UR16, UR5, -0x1, URZ ;  /* 0xffffffff05107890 */ /* 0x000fe2000fffe03f */
[----:B------:R-:W-:Y:S01]  /*17f80*/  BSSY B0, `(.L_x_550) ;  /* 0x00000cf000007945 */ /* 0x000fe20003800000 */
[----:B------:R-:W-:Y:S01]  /*17f90*/  ULDC UR6, c[0x0][0x658] ;  /* 0x0001960000067ab9 */ /* 0x000fe20000000800 */
[----:B------:R-:W-:Y:S01]  /*17fa0*/  ULDC UR5, c[0x0][0x10] ;  /* 0x0000040000057ab9 */ /* 0x000fe20000000800 */
[----:B------:R-:W-:Y:S01]  /*17fb0*/  UMOV UR7, 0xffffffff ;  /* 0xffffffff00077882 */ /* 0x000fe20000000000 */
[----:B------:R-:W-:Y:S01]  /*17fc0*/  UMOV UR8, 0x1 ;  /* 0x0000000100087882 */ /* 0x000fe20000000000 */
[----:B------:R-:W-:Y:S01]  /*17fd0*/  UIMAD.WIDE.U32 UR4, UR4, UR5, URZ ;  /* 0x00000005040472a5 */ /* 0x000fe2000f8e003f */
[----:B------:R-:W-:Y:S01]  /*17fe0*/  IMAD.MOV.U32 R11, RZ, RZ, 0x1 ;  /* 0x00000001ff0b7424 */ /* 0x000fe200078e00ff */
[----:B------:R-:W-:Y:S01]  /*17ff0*/  USHF.L.U32 UR7, UR7, UR6, URZ ;  /* 0x0000000607077299 */ /* 0x000fe2000800063f */
[----:B------:R-:W-:Y:S01]  /*18000*/  LOP3.LUT R8, R19, 0x2, RZ, 0xfc, !PT ;  /* 0x0000000213087812 */ /* 0x000fe200078efcff */
[----:B------:R-:W-:Y:S01]  /*18010*/  USHF.L.U32 UR18, UR8, UR6, URZ ;  /* 0x0000000608127299 */ /* 0x000fe2000800063f */
[----:B------:R-:W-:Y:S01]  /*18020*/  IMAD.MOV.U32 R6, RZ, RZ, RZ ;  /* 0x000000ffff067224 */ /* 0x000fe200078e00ff */
[----:B------:R-:W-:Y:S01]  /*18030*/  ULOP3.LUT UR17, URZ, UR7, URZ, 0x33, !UPT ;  /* 0x000000073f117292 */ /* 0x000fe2000f8e333f */
[----:B------:R-:W-:Y:S01]  /*18040*/  ULDC UR6, c[0x0][0x14] ;  /* 0x0000050000067ab9 */ /* 0x000fe20000000800 */
[----:B------:R-:W-:Y:S01]  /*18050*/  ULDC.64 UR22, c[0x0][0x198] ;  /* 0x0000660000167ab9 */ /* 0x000fe20000000a00 */
[----:B------:R-:W-:-:S02]  /*18060*/  UIMAD.WIDE.U32 UR20, UR4, UR6, URZ ;  /* 0x00000006041472a5 */ /* 0x000fc4000f8e003f */
[----:B------:R-:W-:Y:S01]  /*18070*/  UIMAD UR13, UR5, UR6, URZ ;  /* 0x00000006050d72a4 */ /* 0x000fe2000f8e023f */
[----:B0-----:R-:W-:-:S03]  /*18080*/  VIADD R0, R0, 0x7f ;  /* 0x0000007f00007836 */ /* 0x001fc60000000000 */
[----:B------:R-:W-:Y:S02]  /*18090*/  UIADD3 UR13, UR21, UR13, URZ ;  /* 0x0000000d150d7290 */ /* 0x000fe4000fffe03f */
[----:B------:R-:W-:-:S04]  /*180a0*/  SHF.R.S32.HI R5, RZ, 0x1f, R0 ;  /* 0x0000001fff057819 */ /* 0x000fc80000011400 */
[----:B------:R-:W-:Y:S02]  /*180b0*/  LEA.HI R5, R5, R0, RZ, 0x7 ;  /* 0x0000000005057211 */ /* 0x000fe400078f38ff */
[C---:B-1----:R-:W-:Y:S02]  /*180c0*/  LOP3.LUT P2, RZ, R4.reuse, 0x7f, RZ, 0xc0, !PT ;  /* 0x0000007f04ff7812 */ /* 0x042fe4000784c0ff */
[----:B------:R-:W-:Y:S02]  /*180d0*/  SHF.R.S32.HI R7, RZ, 0x7, R5 ;  /* 0x00000007ff077819 */ /* 0x000fe40000011405 */
[----:B------:R-:W-:Y:S02]  /*180e0*/  LOP3.LUT P0, RZ, R4, 0x1f, RZ, 0xc0, !PT ;  /* 0x0000001f04ff7812 */ /* 0x000fe4000780c0ff */
[----:B------:R-:W-:Y:S01]  /*180f0*/  MOV R0, 0x1 ;  /* 0x0000000100007802 */ /* 0x000fe20000000f00 */
[----:B------:R-:W-:Y:S01]  /*18100*/  VIADD R16, R7, 0x1 ;  /* 0x0000000107107836 */ /* 0x000fe20000000000 */
[----:B------:R-:W-:-:S13]  /*18110*/  PLOP3.LUT P0, PT, P0, P2, PT, 0x8a, 0x0 ;  /* 0x000000000000781c */ /* 0x000fda0000705172 */
.L_x_562:
[----:B------:R-:W-:-:S03]  /*18120*/  UMOV UR4, 0xffffffff ;  /* 0xffffffff00047882 */ /* 0x000fc60000000000 */
[----:B------:R-:W-:Y:S05]  /*18130*/  BRA.DIV UR4, `(.L_x_551) ;  /* 0x0000000e04707947 */ /* 0x000fea000b800000 */
[----:B------:R-:W-:-:S13]  /*18140*/  ELECT P6, URZ, PT ;  /* 0x00000000003f782f */ /* 0x000fda00038c0000 */
.L_x_571:
[----:B------:R-:W0:Y:S01]  /*18150*/  LDC R4, c[0x0][0x28c] ;  /* 0x0000a300ff047b82 */ /* 0x000e220000000800 */
[----:B------:R-:W-:Y:S01]  /*18160*/  BSSY B1, `(.L_x_552) ;  /* 0x0000037000017945 */ /* 0x000fe20003800000 */
[----:B0-----:R-:W-:-:S13]  /*18170*/  ISETP.LT.OR P6, PT, R4, 0x1, !P6 ;  /* 0x000000010400780c */ /* 0x001fda00077c1670 */
[----:B------:R-:W-:Y:S05]  /*18180*/  @P6 BRA `(.L_x_553) ;  /* 0x0000000000d06947 */ /* 0x000fea0003800000 */
[----:B------:R-:W-:Y:S01]  /*18190*/  IMAD.SHL.U32 R3, R3, 0x200, RZ ;  /* 0x0000020003037824 */ /* 0x000fe200078e00ff */
[----:B------:R-:W-:Y:S01]  /*181a0*/  SHF.L.U32 R2, R2, 0x7, RZ ;  /* 0x0000000702027819 */ /* 0x000fe200000006ff */
[----:B------:R-:W-:Y:S01]  /*181b0*/  IMAD.MOV.U32 R14, RZ, RZ, RZ ;  /* 0x000000ffff0e7224 */ /* 0x000fe200078e00ff */
[----:B------:R-:W-:Y:S01]  /*181c0*/  MOV R9, R6 ;  /* 0x0000000600097202 */ /* 0x000fe20000000f00 */
[----:B------:R-:W-:Y:S02]  /*181d0*/  IMAD.MOV.U32 R4, RZ, RZ, R16 ;  /* 0x000000ffff047224 */ /* 0x000fe400078e0010 */
[----:B------:R-:W-:-:S07]  /*181e0*/  IMAD.MOV.U32 R5, RZ, RZ, R0 ;  /* 0x000000ffff057224 */ /* 0x000fce00078e0000 */
.L_x_557:
[----:B------:R-:W0:Y:S01]  /*181f0*/  S2R R13, SR_CgaCtaId ;  /* 0x00000000000d7919 */ /* 0x000e220000008800 */
[----:B------:R-:W-:Y:S02]  /*18200*/  MOV R12, 0x400 ;  /* 0x00000400000c7802 */ /* 0x000fe40000000f00 */
[----:B------:R-:W-:Y:S02]  /*18210*/  SHF.L.U32 R18, R5, 0x1f, RZ ;  /* 0x0000001f05127819 */ /* 0x000fe400000006ff */
[----:B0-----:R-:W-:-:S05]  /*18220*/  LEA R12, R13, R12, 0x18 ;  /* 0x0000000c0d0c7211 */ /* 0x001fca00078ec0ff */
[----:B------:R-:W-:-:S04]  /*18230*/  IMAD R13, R9, 0x8, R12 ;  /* 0x00000008090d7824 */ /* 0x000fc800078e020c */
[----:B------:R-:W0:Y:S02]  /*18240*/  SYNCS.PHASECHK.TRANS64.TRYWAIT P1, [R13+URZ+0x10], R18 ;  /* 0x000010120d0075a7 */ /* 0x000e24000802017f */
[----:B0-----:R-:W-:Y:S05]  /*18250*/  @!P1 BRA `(.L_x_554) ;  /* 0x0000000c00489947 */ /* 0x001fea0003800000 */
.L_x_572:
[----:B0-----:R-:W0:Y:S01]  /*18260*/  @!P2 LDC R18, c[0x0][0x500] ;  /* 0x00014000ff12ab82 */ /* 0x001e220000000800 */
[----:B------:R-:W-:-:S04]  /*18270*/  PRMT R15, R8, 0x9910, RZ ;  /* 0x00009910080f7816 */ /* 0x000fc800000000ff */
[----:B------:R-:W-:Y:S01]  /*18280*/  ISETP.NE.AND P1, PT, R15, 0x2, PT ;  /* 0x000000020f00780c */ /* 0x000fe20003f25270 */
[----:B0-----:R0:W-:-:S12]  /*18290*/  @!P2 SYNCS.ARRIVE.TRANS64 RZ, [R13+URZ], R18 ;  /* 0x000000120dffa9a7 */ /* 0x0011d8000800003f */
[----:B------:R-:W-:Y:S05]  /*182a0*/  @P1 BRA `(.L_x_555) ;  /* 0x0000000000041947 */ /* 0x000fea0003800000 */
[----:B------:R-:W-:Y:S01]  /*182b0*/  BPT.TRAP 0x1 ;  /* 0x000000040000795c */ /* 0x000fe20000300000 */
.L_x_555:
[----:B------:R-:W-:Y:S05]  /*182c0*/  @P0 BRA `(.L_x_556) ;  /* 0x0000000000040947 */ /* 0x000fea0003800000 */
[----:B------:R-:W-:Y:S01]  /*182d0*/  BPT.TRAP 0x1 ;  /* 0x000000040000795c */ /* 0x000fe20000300000 */
.L_x_556:
[----:B------:R-:W-:Y:S01]  /*182e0*/  R2UR UR9, R13 ;  /* 0x000000000d0972ca */ /* 0x000fe200000e0000 */
[C-C-:B0-----:R-:W-:Y:S01]  /*182f0*/  IMAD R13, R9.reuse, 0x4000, R12.reuse ;  /* 0x00004000090d7824 */ /* 0x141fe200078e020c */
[----:B------:R-:W-:Y:S01]  /*18300*/  UIADD3 UR4, UP0, UR22, 0xf0, URZ ;  /* 0x000000f016047890 */ /* 0x000fe2000ff1e03f */
[----:B------:R-:W-:Y:S01]  /*18310*/  IMAD R12, R9, 0x10000, R12 ;  /* 0x00010000090c7824 */ /* 0x000fe200078e020c */
[----:B------:R-:W-:Y:S01]  /*18320*/  R2UR UR11, R2 ;  /* 0x00000000020b72ca */ /* 0x000fe200000e0000 */
[----:B------:R-:W-:Y:S01]  /*18330*/  VIADD R4, R4, 0xffffffff ;  /* 0xffffffff04047836 */ /* 0x000fe20000000000 */
[----:B------:R-:W-:Y:S01]  /*18340*/  R2UR UR5, R13 ;  /* 0x000000000d0572ca */ /* 0x000fe200000e0000 */
[----:B------:R-:W-:Y:S01]  /*18350*/  UIADD3 UR24, UP1, UR22, 0x1f0, URZ ;  /* 0x000001f016187890 */ /* 0x000fe2000ff3e03f */
[----:B------:R-:W-:Y:S01]  /*18360*/  R2UR UR8, R12 ;  /* 0x000000000c0872ca */ /* 0x000fe200000e0000 */
[----:B------:R-:W-:Y:S01]  /*18370*/  UMOV UR6, 0x0 ;  /* 0x0000000000067882 */ /* 0x000fe20000000000 */
[----:B------:R-:W-:Y:S01]  /*18380*/  R2UR UR10, R14 ;  /* 0x000000000e0a72ca */ /* 0x000fe200000e0000 */
[----:B------:R-:W-:Y:S01]  /*18390*/  UIADD3.X UR25, URZ, UR23, URZ, UP1, !UPT ;  /* 0x000000173f197290 */ /* 0x000fe20008ffe43f */
[----:B------:R-:W-:Y:S01]  /*183a0*/  R2UR UR12, R10 ;  /* 0x000000000a0c72ca */ /* 0x000fe200000e0000 */
[----:B------:R-:W-:Y:S01]  /*183b0*/  UMOV UR7, 0x10000000 ;  /* 0x1000000000077882 */ /* 0x000fe20000000000 */
[----:B------:R-:W-:Y:S01]  /*183c0*/  R2UR UR19, R3 ;  /* 0x00000000031372ca */ /* 0x000fe200000e0000 */
[----:B------:R-:W-:Y:S01]  /*183d0*/  VIADD R14, R14, 0x80 ;  /* 0x000000800e0e7836 */ /* 0x000fe20000000000 */
[----:B------:R-:W-:-:S02]  /*183e0*/  ISETP.GT.AND P3, PT, R4, 0x1, PT ;  /* 0x000000010400780c */ /* 0x000fc40003f64270 */
[----:B------:R-:W-:Y:S01]  /*183f0*/  IADD3 R9, R9, 0x1, RZ ;  /* 0x0000000109097810 */ /* 0x000fe20007ffe0ff */
[----:B------:R-:W-:Y:S02]  /*18400*/  UIADD3 UR14, UR5, 0x100, URZ ;  /* 0x00000100050e7890 */ /* 0x000fe4000fffe03f */
[----:B------:R-:W-:Y:S01]  /*18410*/  UIADD3.X UR5, URZ, UR23, URZ, UP0, !UPT ;  /* 0x000000173f057290 */ /* 0x000fe200087fe43f */
[----:B------:R-:W-:Y:S01]  /*18420*/  ISETP.NE.AND P1, PT, R9, 0x2, PT ;  /* 0x000000020900780c */ /* 0x000fe20003f25270 */
[----:B------:R-:W-:-:S03]  /*18430*/  UIADD3 UR15, UR8, 0x8100, URZ ;  /* 0x00008100080f7890 */ /* 0x000fc6000fffe03f */
[----:B------:R-:W-:Y:S01]  /*18440*/  UMOV UR8, UR14 ;  /* 0x0000000e00087c82 */ /* 0x000fe20008000000 */
[----:B------:R-:W-:Y:S02]  /*18450*/  SEL R12, RZ, 0x1, P1 ;  /* 0x00000001ff0c7807 */ /* 0x000fe40000800000 */
[----:B------:R-:W-:Y:S01]  /*18460*/  SEL R9, R9, RZ, P1 ;  /* 0x000000ff09097207 */ /* 0x000fe20000800000 */
[----:B------:R0:W-:Y:S01]  /*18470*/  UTMALDG.3D [UR8], [UR4], desc[UR6] ;  /* 0x00000608040075b4 */ /* 0x0001e20008011000 */
[----:B------:R-:W-:Y:S01]  /*18480*/  LOP3.LUT R5, R5, R12, RZ, 0x3c, !PT ;  /* 0x0000000c05057212 */ /* 0x000fe200078e3cff */
[----:B0-----:R-:W-:Y:S01]  /*18490*/  UMOV UR8, UR15 ;  /* 0x0000000f00087c82 */ /* 0x001fe20008000000 */
[----:B------:R-:W-:Y:S02]  /*184a0*/  UMOV UR11, UR19 ;  /* 0x00000013000b7c82 */ /* 0x000fe40008000000 */
[----:B------:R0:W-:Y:S02]  /*184b0*/  UTMALDG.3D [UR8], [UR24], desc[UR6] ;  /* 0x00000608180075b4 */ /* 0x0001e40008011000 */
[----:B0-----:R-:W-:Y:S05]  /*184c0*/  @P3 BRA `(.L_x_557) ;  /* 0xfffffffc00483947 */ /* 0x001fea000383ffff */
.L_x_553:
[----:B------:R-:W-:Y:S05]  /*184d0*/  BSYNC B1 ;  /* 0x0000000000017941 */ /* 0x000fea0003800000 */
.L_x_552:
[----:B------:R-:W2:Y:S01]  /*184e0*/  LDL.LU R15, [R1+0x200] ;  /* 0x00020000010f7983 */ /* 0x000ea20000300800 */
[----:B------:R-:W-:Y:S01]  /*184f0*/  LOP3.LUT P4, RZ, R11, 0xff, RZ, 0xc0, !PT ;  /* 0x000000ff0bff7812 */ /* 0x000fe2000788c0ff */
[----:B------:R-:W-:Y:S01]  /*18500*/  IMAD.IADD R6, R7, 0x1, R6 ;  /* 0x0000000107067824 */ /* 0x000fe200078e0206 */
[----:B------:R-:W-:Y:S01]  /*18510*/  ULDC.64 UR4, c[0x0][0x650] ;  /* 0x0001940000047ab9 */ /* 0x000fe20000000a00 */
[----:B------:R-:W3:Y:S01]  /*18520*/  LDL.LU R12, [R1+0x204] ;  /* 0x00020400010c7983 */ /* 0x000ee20000300800 */
[----:B------:R-:W-:Y:S01]  /*18530*/  BSSY B1, `(.L_x_558) ;  /* 0x0000071000017945 */ /* 0x000fe20003800000 */
[----:B------:R-:W-:Y:S01]  /*18540*/  IMAD.MOV.U32 R10, RZ, RZ, -0x1 ;  /* 0xffffffffff0a7424 */ /* 0x000fe200078e00ff */
[----:B------:R-:W-:Y:S02]  /*18550*/  SHF.R.U32.HI R2, RZ, 0x1, R6 ;  /* 0x00000001ff027819 */ /* 0x000fe40000011606 */
[----:B------:R-:W-:Y:S02]  /*18560*/  ISETP.GT.U32.AND P1, PT, R6, 0x1, PT ;  /* 0x000000010600780c */ /* 0x000fe40003f24070 */
[----:B------:R-:W-:-:S02]  /*18570*/  LOP3.LUT R2, R2, 0x1, RZ, 0xc0, !PT ;  /* 0x0000000102027812 */ /* 0x000fc400078ec0ff */
[C---:B------:R-:W-:Y:S01]  /*18580*/  ISETP.LT.U32.AND P1, PT, R7.reuse, 0x2, P1 ;  /* 0x000000020700780c */ /* 0x040fe20000f21070 */
[----:B------:R-:W0:Y:S01]  /*18590*/  @P4 S2R R3, SR_CgaCtaId ;  /* 0x0000000000034919 */ /* 0x000e220000008800 */
[----:B------:R-:W-:Y:S02]  /*185a0*/  ISETP.NE.U32.AND P3, PT, R2, 0x1, PT ;  /* 0x000000010200780c */ /* 0x000fe40003f65070 */
[----:B------:R-:W-:Y:S02]  /*185b0*/  @P4 MOV R2, 0x400 ;  /* 0x0000040000024802 */ /* 0x000fe40000000f00 */
[----:B------:R-:W-:Y:S02]  /*185c0*/  ISETP.GT.U32.AND P3, PT, R7, 0x1, !P3 ;  /* 0x000000010700780c */ /* 0x000fe40005f64070 */
[----:B------:R-:W-:Y:S02]  /*185d0*/  LOP3.LUT R6, R6, 0x1, RZ, 0xc0, !PT ;  /* 0x0000000106067812 */ /* 0x000fe400078ec0ff */
[----:B------:R-:W-:-:S02]  /*185e0*/  PRMT R4, RZ, 0x7610, R4 ;  /* 0x00007610ff047816 */ /* 0x000fc40000000004 */
[----:B------:R-:W-:Y:S02]  /*185f0*/  PRMT R11, RZ, 0x7610, R11 ;  /* 0x00007610ff0b7816 */ /* 0x000fe4000000000b */
[----:B0-----:R-:W-:Y:S02]  /*18600*/  @P4 LEA R2, R3, R2, 0x18 ;  /* 0x0000000203024211 */ /* 0x001fe400078ec0ff */
[----:B------:R-:W-:Y:S02]  /*18610*/  SEL R3, RZ, 0x1, !P1 ;  /* 0x00000001ff037807 */ /* 0x000fe40004800000 */
[----:B------:R0:W-:Y:S02]  /*18620*/  @P4 SYNCS.ARRIVE.TRANS64.A1T0 RZ, [R2+URZ+0x38], RZ ;  /* 0x000038ff02ff49a7 */ /* 0x0001e4000810003f */
[----:B0-----:R-:W-:-:S04]  /*18630*/  SEL R2, RZ, 0x1, !P3 ;  /* 0x00000001ff027807 */ /* 0x001fc80005800000 */
[----:B------:R-:W-:Y:S01]  /*18640*/  LOP3.LUT R0, R2, R0, R3, 0x96, !PT ;  /* 0x0000000002007212 */ /* 0x000fe200078e9603 */
[----:B------:R-:W-:Y:S01]  /*18650*/  IMAD.MOV.U32 R3, RZ, RZ, -0x1 ;  /* 0xffffffffff037424 */ /* 0x000fe200078e00ff */
[----:B------:R-:W-:Y:S02]  /*18660*/  MOV R2, 0xffffffff ;  /* 0xffffffff00027802 */ /* 0x000fe40000000f00 */
[----:B---3--:R-:W-:-:S04]  /*18670*/  IADD3 R12, P1, R12, UR20, RZ ;  /* 0x000000140c0c7c10 */ /* 0x008fc8000ff3e0ff */
[----:B--2---:R-:W-:Y:S01]  /*18680*/  IADD3.X R15, R15, UR13, RZ, P1, !PT ;  /* 0x0000000d0f0f7c10 */ /* 0x004fe20008ffe4ff */
[----:B------:R0:W-:Y:S01]  /*18690*/  STL [R1+0x204], R12 ;  /* 0x0002040c01007387 */ /* 0x0001e20000100800 */
[----:B------:R-:W-:-:S03]  /*186a0*/  ISETP.GE.U32.AND P1, PT, R12, UR4, PT ;  /* 0x000000040c007c0c */ /* 0x000fc6000bf26070 */
[----:B------:R0:W-:Y:S01]  /*186b0*/  STL [R1+0x200], R15 ;  /* 0x0002000f01007387 */ /* 0x0001e20000100800 */
[----:B------:R-:W-:-:S13]  /*186c0*/  ISETP.GE.U32.AND.EX P1, PT, R15, UR5, PT, P1 ;  /* 0x000000050f007c0c */ /* 0x000fda000bf26110 */
[----:B0-----:R-:W-:Y:S05]  /*186d0*/  @P1 BRA `(.L_x_559) ;  /* 0x0000000400581947 */ /* 0x001fea0003800000 */
[----:B------:R-:W0:Y:S01]  /*186e0*/  S2R R9, SR_CTAID.X ;  /* 0x0000000000097919 */ /* 0x000e220000002500 */
[----:B------:R-:W1:Y:S01]  /*186f0*/  LDC R17, c[0x0][0x65c] ;  /* 0x00019700ff117b82 */ /* 0x000e620000000800 */
[----:B------:R-:W-:Y:S01]  /*18700*/  ULDC UR4, c[0x0][0x150] ;  /* 0x0000540000047ab9 */ /* 0x000fe20000000800 */
[----:B------:R-:W-:Y:S01]  /*18710*/  ULDC UR7, c[0x0][0x630] ;  /* 0x00018c0000077ab9 */ /* 0x000fe20000000800 */
[----:B------:R-:W2:Y:S05]  /*18720*/  S2R R2, SR_CTAID.Y ;  /* 0x0000000000027919 */ /* 0x000eaa0000002600 */
[----:B------:R-:W3:Y:S08]  /*18730*/  LDC R4, c[0x0][0x144] ;  /* 0x00005100ff047b82 */ /* 0x000ef00000000800 */
[----:B------:R-:W4:Y:S01]  /*18740*/  LDC R13, c[0x0][0x148] ;  /* 0x00005200ff0d7b82 */ /* 0x000f220000000800 */
[----:B-1----:R-:W-:-:S02]  /*18750*/  ISETP.NE.AND P5, PT, R17, 0x1, PT ;  /* 0x000000011100780c */ /* 0x002fc40003fa5270 */
[----:B0-----:R-:W-:Y:S02]  /*18760*/  I2FP.F32.U32 R3, R9 ;  /* 0x0000000900037245 */ /* 0x001fe40000201000 */
[----:B--2---:R-:W-:-:S03]  /*18770*/  I2FP.F32.U32 R5, R2 ;  /* 0x0000000200057245 */ /* 0x004fc60000201000 */
[----:B------:R-:W-:Y:S01]  /*18780*/  FMUL R3, R3, UR4 ;  /* 0x0000000403037c20 */ /* 0x000fe20008400000 */
[----:B------:R-:W-:Y:S02]  /*18790*/  ULDC UR4, c[0x0][0x154] ;  /* 0x0000550000047ab9 */ /* 0x000fe40000000800 */
[----:B------:R-:W-:Y:S01]  /*187a0*/  FMUL R10, R5, UR4 ;  /* 0x00000004050a7c20 */ /* 0x000fe20008400000 */
[----:B------:R-:W-:Y:S02]  /*187b0*/  ULDC.64 UR4, c[0x0][0x628] ;  /* 0x00018a0000047ab9 */ /* 0x000fe40000000a00 */
[----:B------:R-:W0:Y:S01]  /*187c0*/  F2I.U32.TRUNC.NTZ R3, R3 ;  /* 0x0000000300037305 */ /* 0x000e22000020f000 */
[----:B------:R-:W-:-:S04]  /*187d0*/  ISETP.NE.U32.AND P1, PT, RZ, UR4, PT ;  /* 0x00000004ff007c0c */ /* 0x000fc8000bf25070 */
[----:B------:R-:W-:-:S03]  /*187e0*/  ISETP.NE.AND.EX P1, PT, RZ, UR5, PT, P1 ;  /* 0x00000005ff007c0c */ /* 0x000fc6000bf25310 */
[----:B------:R-:W1:Y:S01]  /*187f0*/  F2I.U32.TRUNC.NTZ R10, R10 ;  /* 0x0000000a000a7305 */ /* 0x000e62000020f000 */
[----:B0-----:R-:W-:Y:S02]  /*18800*/  IMAD.MOV R5, RZ, RZ, -R3 ;  /* 0x000000ffff057224 */ /* 0x001fe400078e0a03 */
[----:B------:R-:W-:Y:S02]  /*18810*/  IMAD.MOV.U32 R3, RZ, RZ, R15 ;  /* 0x000000ffff037224 */ /* 0x000fe400078e000f */
[----:B---3--:R-:W-:Y:S01]  /*18820*/  IMAD R9, R4, R5, R9 ;  /* 0x0000000504097224 */ /* 0x008fe200078e0209 */
[----:B-1----:R-:W-:-:S05]  /*18830*/  IADD3 R4, -R10, RZ, RZ ;  /* 0x000000ff0a047210 */ /* 0x002fca0007ffe1ff */
[----:B----4-:R-:W-:Y:S02]  /*18840*/  @P5 IMAD R9, R13, R4, R2 ;  /* 0x000000040d095224 */ /* 0x010fe400078e0202 */
[----:B------:R-:W-:Y:S01]  /*18850*/  IMAD.MOV.U32 R2, RZ, RZ, R12 ;  /* 0x000000ffff027224 */ /* 0x000fe200078e000c */
[----:B------:R-:W-:Y:S06]  /*18860*/  @!P1 BRA `(.L_x_560) ;  /* 0x0000000000289947 */ /* 0x000fec0003800000 */
[----:B------:R-:W-:Y:S02]  /*18870*/  ULDC UR6, c[0x0][0x634] ;  /* 0x00018d0000067ab9 */ /* 0x000fe40000000800 */
[----:B------:R-:W-:-:S05]  /*18880*/  IADD3 R3, P1, R12, UR6, RZ ;  /* 0x000000060c037c10 */ /* 0x000fca000ff3e0ff */
[----:B------:R-:W-:-:S04]  /*18890*/  IMAD.X R13, RZ, RZ, R15, P1 ;  /* 0x000000ffff0d7224 */ /* 0x000fc800008e060f */
[----:B------:R-:W-:-:S04]  /*188a0*/  IMAD.WIDE.U32 R4, R13, UR4, RZ ;  /* 0x000000040d047c25 */ /* 0x000fc8000f8e00ff */
[----:B------:R-:W-:-:S04]  /*188b0*/  IMAD.WIDE.U32 R4, P1, R3, UR5, R4 ;  /* 0x0000000503047c25 */ /* 0x000fc8000f820004 */
[----:B------:R-:W-:-:S04]  /*188c0*/  IMAD.WIDE.U32 R2, R3, UR4, RZ ;  /* 0x0000000403027c25 */ /* 0x000fc8000f8e00ff */
[----:B------:R-:W-:Y:S01]  /*188d0*/  IMAD.MOV.U32 R2, RZ, RZ, R5 ;  /* 0x000000ffff027224 */ /* 0x000fe200078e0005 */
[----:B------:R-:W-:Y:S02]  /*188e0*/  IADD3 RZ, P3, R3, R4, RZ ;  /* 0x0000000403ff7210 */ /* 0x000fe40007f7e0ff */
[----:B------:R-:W-:-:S03]  /*188f0*/  IADD3.X R3, RZ, RZ, RZ, P1, !PT ;  /* 0x000000ffff037210 */ /* 0x000fc60000ffe4ff */
[----:B------:R-:W-:-:S08]  /*18900*/  IMAD.WIDE.U32.X R2, R13, UR5, R2, P3 ;  /* 0x000000050d027c25 */ /* 0x000fd000098e0402 */
.L_x_560:
[--C-:B------:R-:W-:Y:S01]  /*18910*/  SHF.R.U64 R10, R2, UR7, R3.reuse ;  /* 0x00000007020a7c19 */ /* 0x100fe20008001203 */
[----:B------:R-:W-:Y:S01]  /*18920*/  ULDC.64 UR4, c[0x0][0x620] ;  /* 0x0001880000047ab9 */ /* 0x000fe20000000a00 */
[----:B------:R-:W-:Y:S01]  /*18930*/  SHF.R.U32.HI R2, RZ, UR7, R3 ;  /* 0x00000007ff027c19 */ /* 0x000fe20008011603 */
[----:B------:R-:W-:Y:S01]  /*18940*/  ULDC.64 UR6, c[0x0][0x640] ;  /* 0x0001900000067ab9 */ /* 0x000fe20000000a00 */
[----:B------:R-:W-:Y:S02]  /*18950*/  IADD3 R13, P1, RZ, -R10, RZ ;  /* 0x8000000aff0d7210 */ /* 0x000fe40007f3e0ff */
[----:B------:R-:W-:-:S03]  /*18960*/  MOV R3, R15 ;  /* 0x0000000f00037202 */ /* 0x000fc60000000f00 */
[----:B------:R-:W-:Y:S01]  /*18970*/  IMAD.X R2, RZ, RZ, ~R2, P1 ;  /* 0x000000ffff027224 */ /* 0x000fe200008e0e02 */
[----:B------:R-:W-:-:S03]  /*18980*/  ISETP.NE.U32.AND P1, PT, RZ, UR6, PT ;  /* 0x00000006ff007c0c */ /* 0x000fc6000bf25070 */
[----:B------:R-:W-:Y:S01]  /*18990*/  IMAD R2, R2, UR4, RZ ;  /* 0x0000000402027c24 */ /* 0x000fe2000f8e02ff */
[----:B------:R-:W-:-:S03]  /*189a0*/  ISETP.NE.AND.EX P1, PT, RZ, UR7, PT, P1 ;  /* 0x00000007ff007c0c */ /* 0x000fc6000bf25310 */
[----:B------:R-:W-:Y:S02]  /*189b0*/  IMAD R5, R13, UR5, R2 ;  /* 0x000000050d057c24 */ /* 0x000fe4000f8e0202 */
[----:B------:R-:W-:-:S04]  /*189c0*/  IMAD.MOV.U32 R2, RZ, RZ, R12 ;  /* 0x000000ffff027224 */ /* 0x000fc800078e000c */
[----:B------:R-:W-:Y:S01]  /*189d0*/  IMAD.WIDE.U32 R2, R13, UR4, R2 ;  /* 0x000000040d027c25 */ /* 0x000fe2000f8e0002 */
[----:B------:R-:W-:-:S03]  /*189e0*/  ULDC UR4, c[0x0][0x618] ;  /* 0x0001860000047ab9 */ /* 0x000fc60000000800 */
[----:B------:R-:W-:-:S05]  /*189f0*/  IMAD.IADD R3, R3, 0x1, R5 ;  /* 0x0000000103037824 */ /* 0x000fca00078e0205 */
[--C-:B------:R-:W-:Y:S02]  /*18a00*/  SHF.R.U64 R12, R2, UR4, R3.reuse ;  /* 0x00000004020c7c19 */ /* 0x100fe40008001203 */
[----:B------:R-:W-:Y:S01]  /*18a10*/  SHF.R.U32.HI R3, RZ, UR4, R3 ;  /* 0x00000004ff037c19 */ /* 0x000fe20008011603 */
[----:B------:R-:W-:-:S03]  /*18a20*/  ULDC UR4, c[0x0][0x608] ;  /* 0x0001820000047ab9 */ /* 0x000fc60000000800 */
[--C-:B------:R-:W-:Y:S02]  /*18a30*/  SHF.R.U64 R13, R12, UR4, R3.reuse ;  /* 0x000000040c0d7c19 */ /* 0x100fe40008001203 */
[----:B------:R-:W-:Y:S01]  /*18a40*/  SHF.R.U32.HI R2, RZ, UR4, R3 ;  /* 0x00000004ff027c19 */ /* 0x000fe20008011603 */
[----:B------:R-:W-:-:S03]  /*18a50*/  ULDC UR4, c[0x0][0x658] ;  /* 0x0001960000047ab9 */ /* 0x000fc60000000800 */
[--C-:B------:R-:W-:Y:S02]  /*18a60*/  SHF.R.U64 R14, R13, UR4, R2.reuse ;  /* 0x000000040d0e7c19 */ /* 0x100fe40008001202 */
[----:B------:R-:W-:-:S03]  /*18a70*/  SHF.R.U32.HI R15, RZ, UR4, R2 ;  /* 0x00000004ff0f7c19 */ /* 0x000fc60008011602 */
[----:B------:R-:W-:Y:S02]  /*18a80*/  IMAD.MOV.U32 R2, RZ, RZ, R14 ;  /* 0x000000ffff027224 */ /* 0x000fe400078e000e */
[----:B------:R-:W-:Y:S01]  /*18a90*/  IMAD.MOV.U32 R3, RZ, RZ, R15 ;  /* 0x000000ffff037224 */ /* 0x000fe200078e000f */
[----:B------:R-:W-:Y:S06]  /*18aa0*/  @!P1 BRA `(.L_x_561) ;  /* 0x0000000000289947 */ /* 0x000fec0003800000 */
[----:B------:R-:W-:Y:S02]  /*18ab0*/  ULDC UR4, c[0x0][0x64c] ;  /* 0x0001930000047ab9 */ /* 0x000fe40000000800 */
[----:B------:R-:W-:-:S04]  /*18ac0*/  IADD3 R3, P1, R14, UR4, RZ ;  /* 0x000000040e037c10 */ /* 0x000fc8000ff3e0ff */
[----:B------:R-:W-:-:S05]  /*18ad0*/  IADD3.X R15, RZ, R15, RZ, P1, !PT ;  /* 0x0000000fff0f7210 */ /* 0x000fca0000ffe4ff */
[----:B------:R-:W-:-:S04]  /*18ae0*/  IMAD.WIDE.U32 R4, R15, UR6, RZ ;  /* 0x000000060f047c25 */ /* 0x000fc8000f8e00ff */
[----:B------:R-:W-:-:S04]  /*18af0*/  IMAD.WIDE.U32 R4, P1, R3, UR7, R4 ;  /* 0x0000000703047c25 */ /* 0x000fc8000f820004 */
[----:B------:R-:W-:-:S04]  /*18b00*/  IMAD.WIDE.U32 R2, R3, UR6, RZ ;  /* 0x0000000603027c25 */ /* 0x000fc8000f8e00ff */
[----:B------:R-:W-:Y:S01]  /*18b10*/  IMAD.MOV.U32 R2, RZ, RZ, R5 ;  /* 0x000000ffff027224 */ /* 0x000fe200078e0005 */
[----:B------:R-:W-:Y:S01]  /*18b20*/  IADD3 RZ, P3, R3, R4, RZ ;  /* 0x0000000403ff7210 */ /* 0x000fe20007f7e0ff */
[----:B------:R-:W-:-:S04]  /*18b30*/  IMAD.X R3, RZ, RZ, RZ, P1 ;  /* 0x000000ffff037224 */ /* 0x000fc800008e06ff */
[----:B------:R-:W-:-:S08]  /*18b40*/  IMAD.WIDE.U32.X R2, R15, UR7, R2, P3 ;  /* 0x000000070f027c25 */ /* 0x000fd000098e0402 */
.L_x_561:
[----:B------:R-:W-:Y:S01]  /*18b50*/  ULDC UR4, c[0x0][0x648] ;  /* 0x0001920000047ab9 */ /* 0x000fe20000000800 */
[----:B------:R-:W-:Y:S02]  /*18b60*/  LOP3.LUT R13, R13, UR17, RZ, 0xc0, !PT ;  /* 0x000000110d0d7c12 */ /* 0x000fe4000f8ec0ff */
[----:B------:R-:W-:Y:S01]  /*18b70*/  SHF.R.U64 R2, R2, UR4, R3 ;  /* 0x0000000402027c19 */ /* 0x000fe20008001203 */
[----:B------:R-:W-:-:S04]  /*18b80*/  ULDC UR4, c[0x0][0x638] ;  /* 0x00018e0000047ab9 */ /* 0x000fc80000000800 */
[----:B------:R-:W-:Y:S02]  /*18b90*/  IMAD.MOV R3, RZ, RZ, -R2 ;  /* 0x000000ffff037224 */ /* 0x000fe400078e0a02 */
[----:B------:R-:W-:Y:S02]  /*18ba0*/  IMAD R4, R2, UR18, R13 ;  /* 0x0000001202047c24 */ /* 0x000fe4000f8e020d */
[----:B------:R-:W-:Y:S01]  /*18bb0*/  IMAD R14, R3, UR4, R14 ;  /* 0x00000004030e7c24 */ /* 0x000fe2000f8e020e */
[----:B------:R-:W-:Y:S01]  /*18bc0*/  ULDC UR4, c[0x0][0x610] ;  /* 0x0001840000047ab9 */ /* 0x000fe20000000800 */
[----:B------:R-:W-:Y:S01]  /*18bd0*/  LOP3.LUT R3, R12, UR16, RZ, 0xc0, !PT ;  /* 0x000000100c037c12 */ /* 0x000fe2000f8ec0ff */
[----:B------:R-:W-:Y:S01]  /*18be0*/  IMAD R9, R4, UR4, R9 ;  /* 0x0000000404097c24 */ /* 0x000fe2000f8e0209 */
[----:B------:R-:W-:Y:S01]  /*18bf0*/  ULDC UR4, c[0x0][0x600] ;  /* 0x0001800000047ab9 */ /* 0x000fe20000000800 */
[----:B------:R-:W-:Y:S02]  /*18c00*/  MOV R4, 0x1 ;  /* 0x0000000100047802 */ /* 0x000fe40000000f00 */
[----:B------:R-:W-:-:S05]  /*18c10*/  IMAD R14, R14, UR4, R3 ;  /* 0x000000040e0e7c24 */ /* 0x000fca000f8e0203 */
[----:B------:R-:W-:Y:S02]  /*18c20*/  SEL R3, R14, R9, !P5 ;  /* 0x000000090e037207 */ /* 0x000fe40006800000 */
[----:B------:R-:W-:-:S07]  /*18c30*/  SEL R2, R9, R14, !P5 ;  /* 0x0000000e09027207 */ /* 0x000fce0006800000 */
.L_x_559:
[----:B------:R-:W-:Y:S05]  /*18c40*/  BSYNC B1 ;  /* 0x0000000000017941 */ /* 0x000fea0003800000 */
.L_x_558:
[----:B------:R-:W-:-:S13]  /*18c50*/  LOP3.LUT P1, RZ, R4, 0xff, RZ, 0xc0, !PT ;  /* 0x000000ff04ff7812 */ /* 0x000fda000782c0ff */
[----:B------:R-:W-:Y:S05]  /*18c60*/  @P1 BRA `(.L_x_562) ;  /* 0xfffffff4002c1947 */ /* 0x000fea000383ffff */
[----:B------:R-:W-:Y:S05]  /*18c70*/  BSYNC B0 ;  /* 0x0000000000007941 */ /* 0x000fea0003800000 */
.L_x_550:
[----:B------:R-:W-:-:S03]  /*18c80*/  UMOV UR4, 0xffffffff ;  /* 0xffffffff00047882 */ /* 0x000fc60000000000 */
[----:B------:R-:W-:Y:S05]  /*18c90*/  BRA.DIV UR4, `(.L_x_563) ;  /* 0x0000000204cc7947 */ /* 0x000fea000b800000 */
[----:B------:R-:W-:-:S13]  /*18ca0*/  ELECT P6, URZ, PT ;  /* 0x00000000003f782f */ /* 0x000fda00038c0000 */
.L_x_575:
[----:B------:R-:W-:Y:S04]  /*18cb0*/  BSSY B0, `(.L_x_564) ;  /* 0x0000019000007945 */ /* 0x000fe80003800000 */
[----:B------:R-:W-:Y:S05]  /*18cc0*/  @!P6 BRA `(.L_x_565) ;  /* 0x00000000005ce947 */ /* 0x000fea0003800000 */
[----:B------:R-:W-:-:S04]  /*18cd0*/  LOP3.LUT R19, R19, 0x2, RZ, 0xfc, !PT ;  /* 0x0000000213137812 */ /* 0x000fc800078efcff */
[----:B------:R-:W-:-:S13]  /*18ce0*/  ISETP.NE.AND P0, PT, R19, 0x3, PT ;  /* 0x000000031300780c */ /* 0x000fda0003f05270 */
[----:B------:R-:W-:Y:S05]  /*18cf0*/  @!P0 BRA `(.L_x_566) ;  /* 0x0000000000048947 */ /* 0x000fea0003800000 */
[----:B------:R-:W-:Y:S01]  /*18d00*/  BPT.TRAP 0x1 ;  /* 0x000000040000795c */ /* 0x000fe20000300000 */
.L_x_566:
[----:B------:R-:W0:Y:S01]  /*18d10*/  S2R R3, SR_CgaCtaId ;  /* 0x0000000000037919 */ /* 0x000e220000008800 */
[----:B------:R-:W-:-:S04]  /*18d20*/  MOV R2, 0x400 ;  /* 0x0000040000027802 */ /* 0x000fc80000000f00 */
[----:B0-----:R-:W-:Y:S02]  /*18d30*/  LEA R3, R3, R2, 0x18 ;  /* 0x0000000203037211 */ /* 0x001fe400078ec0ff */
[----:B------:R-:W-:-:S03]  /*18d40*/  SHF.L.U32 R2, R0, 0x1f, RZ ;  /* 0x0000001f00027819 */ /* 0x000fc600000006ff */
[----:B------:R-:W-:-:S04]  /*18d50*/  VIADD R3, R3, 0x10 ;  /* 0x0000001003037836 */ /* 0x000fc80000000000 */
[----:B------:R-:W-:-:S04]  /*18d60*/  IMAD R5, R6, 0x8, R3 ;  /* 0x0000000806057824 */ /* 0x000fc800078e0203 */
[----:B------:R-:W0:Y:S02]  /*18d70*/  SYNCS.PHASECHK.TRANS64.TRYWAIT P0, [R5+URZ], R2 ;  /* 0x00000002050075a7 */ /* 0x000e24000800017f */
[----:B0-----:R-:W-:Y:S05]  /*18d80*/  @!P0 BRA `(.L_x_567) ;  /* 0x0000000000b08947 */ /* 0x001fea0003800000 */
.L_x_576:
[----:B------:R-:W-:-:S05]  /*18d90*/  VIADD R6, R6, 0x1 ;  /* 0x0000000106067836 */ /* 0x000fca0000000000 */
[----:B------:R-:W-:-:S04]  /*18da0*/  ISETP.NE.AND P0, PT, R6, 0x2, PT ;  /* 0x000000020600780c */ /* 0x000fc80003f05270 */
[----:B0-----:R-:W-:Y:S02]  /*18db0*/  SEL R5, RZ, 0x1, P0 ;  /* 0x00000001ff057807 */ /* 0x001fe40000000000 */
[----:B------:R-:W-:Y:S02]  /*18dc0*/  SEL R6, R6, RZ, P0 ;  /* 0x000000ff06067207 */ /* 0x000fe40000000000 */
[----:B------:R-:W-:Y:S02]  /*18dd0*/  LOP3.LUT R0, R0, R5, RZ, 0x3c, !PT ;  /* 0x0000000500007212 */ /* 0x000fe400078e3cff */
[----:B------:R-:W-:Y:S02]  /*18de0*/  LEA R3, R6, R3, 0x3 ;  /* 0x0000000306037211 */ /* 0x000fe400078e18ff */
[----:B------:R-:W-:-:S07]  /*18df0*/  SHF.L.U32 R0, R0, 0x1f, RZ ;  /* 0x0000001f00007819 */ /* 0x000fce00000006ff */
.L_x_568:
[----:B0-----:R0:W1:Y:S02]  /*18e00*/  SYNCS.PHASECHK.TRANS64.TRYWAIT P0, [R3+URZ], R0 ;  /* 0x00000000030075a7 */ /* 0x001064000800017f */
[----:B-1----:R-:W-:Y:S05]  /*18e10*/  @!P0 NANOSLEEP.SYNCS 0x989680 ;  /* 0x009896800000895d */ /* 0x002fea0003900000 */
[----:B------:R-:W1:Y:S02]  /*18e20*/  @!P0 SYNCS.PHASECHK.TRANS64 P0, [R3+URZ], R0 ;  /* 0x00000000030085a7 */ /* 0x000e64000800007f */
[----:B-1----:R-:W-:Y:S05]  /*18e30*/  @!P0 BRA `(.L_x_568) ;  /* 0xfffffffc00f08947 */ /* 0x002fea000383ffff */
.L_x_565:
[----:B------:R-:W-:Y:S05]  /*18e40*/  BSYNC B0 ;  /* 0x0000000000007941 */ /* 0x000fea0003800000 */
.L_x_564:
[----:B------:R-:W-:Y:S05]  /*18e50*/  EXIT ;  /* 0x000000000000794d */ /* 0x000fea0003800000 */
.L_x_17:
[----:B-1----:R1:W2:Y:S02]  /*18e60*/  SYNCS.PHASECHK.TRANS64.TRYWAIT P1, [R3+URZ], R2 ;  /* 0x00000002030075a7 */ /* 0x0022a4000802017f */
[----:B--2---:R-:W-:Y:S05]  /*18e70*/  @!P1 NANOSLEEP.SYNCS 0x989680 ;  /* 0x009896800000995d */ /* 0x004fea0003900000 */
[----:B------:R-:W2:Y:S02]  /*18e80*/  @!P1 SYNCS.PHASECHK.TRANS64 P1, [R3+URZ], R2 ;  /* 0x00000002030095a7 */ /* 0x000ea4000802007f */
[----:B--2---:R-:W-:Y:S05]  /*18e90*/  @!P1 BRA `(.L_x_17) ;  /* 0xfffffffc00f09947 */ /* 0x004fea000383ffff */
[----:B------:R-:W-:Y:S05]  /*18ea0*/  BRA `(.L_x_16) ;  /* 0xfffffe8000f87947 */ /* 0x000fea000383ffff */
.L_x_22:
[----:B-1----:R1:W2:Y:S02]  /*18eb0*/  SYNCS.PHASECHK.TRANS64.TRYWAIT P1, [R5+URZ], R6 ;  /* 0x00000006050075a7 */ /* 0x0022a4000802017f */
[----:B--2---:R-:W-:Y:S05]  /*18ec0*/  @!P1 NANOSLEEP.SYNCS 0x989680 ;  /* 0x009896800000995d */ /* 0x004fea0003900000 */
[----:B------:R-:W2:Y:S02]  /*18ed0*/  @!P1 SYNCS.PHASECHK.TRANS64 P1, [R5+URZ], R6 ;  /* 0x00000006050095a7 */ /* 0x000ea4000802007f */
[----:B--2---:R-:W-:Y:S05]  /*18ee0*/  @!P1 BRA `(.L_x_22) ;  /* 0xfffffffc00f09947 */ /* 0x004fea000383ffff */
[----:B------:R-:W-:Y:S05]  /*18ef0*/  BRA `(.L_x_21) ;  /* 0xfffffeb800907947 */ /* 0x000fea000383ffff */
.L_x_551:
[----:B------:R-:W-:Y:S01]  /*18f00*/  BSSY B1, `(.L_x_569) ;  /* 0x0000006000017945 */ /* 0x000fe20003800000 */
[----:B------:R-:W-:-:S07]  /*18f10*/  IMAD.MOV.U32 R15, RZ, RZ, -0x1 ;  /* 0xffffffffff0f7424 */ /* 0x000fce00078e00ff */
[----:B------:R-:W-:Y:S05]  /*18f20*/  WARPSYNC.COLLECTIVE R15, `(.L_x_570) ;  /* 0x000000000f0c7348 */ /* 0x000fea0003c00000 */
[----:B------:R-:W-:Y:S02]  /*18f30*/  ELECT P6, UR62, PT ;  /* 0x00000000003e782f */ /* 0x000fe400038c0000 */
[----:B------:R-:W-:Y:S01]  /*18f40*/  MOV R14, UR62 ;  /* 0x0000003e000e7c02 */ /* 0x000fe20008000f00 */
[----:B------:R-:W-:Y:S10]  /*18f50*/  ENDCOLLECTIVE ;  /* 0x000000000000791b */ /* 0x000ff40003800000 */
.L_x_570:
[----:B------:R-:W-:Y:S05]  /*18f60*/  BSYNC B1 ;  /* 0x0000000000017941 */ /* 0x000fea0003800000 */
.L_x_569:
[----:B------:R-:W-:Y:S05]  /*18f70*/  BRA `(.L_x_571) ;  /* 0xfffffff000747947 */ /* 0x000fea000383ffff */
.L_x_554:
[----:B0-----:R0:W1:Y:S02]  /*18f80*/  SYNCS.PHASECHK.TRANS64.TRYWAIT P1, [R13+URZ+0x10], R18 ;  /* 0x000010120d0075a7 */ /* 0x001064000802017f */
[----:B-1----:R-:W-:Y:S05]  /*18f90*/  @!P1 NANOSLEEP.SYNCS 0x989680 ;  /* 0x009896800000995d */ /* 0x002fea0003900000 */
[----:B------:R-:W1:Y:S02]  /*18fa0*/  @!P1 SYNCS.PHASECHK.TRANS64 P1, [R13+URZ+0x10], R18 ;  /* 0x000010120d0095a7 */ /* 0x000e64000802007f */
[----:B-1----:R-:W-:Y:S05]  /*18fb0*/  @!P1 BRA `(.L_x_554) ;  /* 0xfffffffc00f09947 */ /* 0x002fea000383ffff */
[----:B------:R-:W-:Y:S05]  /*18fc0*/  BRA `(.L_x_572) ;  /* 0xfffffff000a47947 */ /* 0x000fea000383ffff */
.L_x_563:
[----:B------:R-:W-:Y:S01]  /*18fd0*/  BSSY B0, `(.L_x_573) ;  /* 0x0000006000007945 */ /* 0x000fe20003800000 */
[----:B------:R-:W-:-:S07]  /*18fe0*/  IMAD.MOV.U32 R15, RZ, RZ, -0x1 ;  /* 0xffffffffff0f7424 */ /* 0x000fce00078e00ff */
[----:B------:R-:W-:Y:S05]  /*18ff0*/  WARPSYNC.COLLECTIVE R15, `(.L_x_574) ;  /* 0x000000000f0c7348 */ /* 0x000fea0003c00000 */
[----:B------:R-:W-:Y:S02]  /*19000*/  ELECT P6, UR62, PT ;  /* 0x00000000003e782f */ /* 0x000fe400038c0000 */
[----:B------:R-:W-:Y:S01]  /*19010*/  MOV R14, UR62 ;  /* 0x0000003e000e7c02 */ /* 0x000fe20008000f00 */
[----:B------:R-:W-:Y:S10]  /*19020*/  ENDCOLLECTIVE ;  /* 0x000000000000791b */ /* 0x000ff40003800000 */
.L_x_574:
[----:B------:R-:W-:Y:S05]  /*19030*/  BSYNC B0 ;  /* 0x0000000000007941 */ /* 0x000fea0003800000 */
.L_x_573:
[----:B------:R-:W-:Y:S05]  /*19040*/  BRA `(.L_x_575) ;  /* 0xfffffffc00187947 */ /* 0x000fea000383ffff */
.L_x_567:
[----:B0-----:R0:W1:Y:S02]  /*19050*/  SYNCS.PHASECHK.TRANS64.TRYWAIT P0, [R5+URZ], R2 ;  /* 0x00000002050075a7 */ /* 0x001064000800017f */
[----:B-1----:R-:W-:Y:S05]  /*19060*/  @!P0 NANOSLEEP.SYNCS 0x989680 ;  /* 0x009896800000895d */ /* 0x002fea0003900000 */
[----:B------:R-:W1:Y:S02]  /*19070*/  @!P0 SYNCS.PHASECHK.TRANS64 P0, [R5+URZ], R2 ;  /* 0x00000002050085a7 */ /* 0x000e64000800007f */
[----:B-1----:R-:W-:Y:S05]  /*19080*/  @!P0 BRA `(.L_x_567) ;  /* 0xfffffffc00f08947 */ /* 0x002fea000383ffff */
[----:B------:R-:W-:Y:S05]  /*19090*/  BRA `(.L_x_576) ;  /* 0xfffffffc003c7947 */ /* 0x000fea000383ffff */
.L_x_577:
[----:B------:R-:W-:-:S00]  /*190a0*/  BRA `(.L_x_577) ;  /* 0xfffffffc00fc7947 */ /* 0x000fc0000383ffff */
[----:B------:R-:W-:-:S00]  /*190b0*/  NOP ;  /* 0x0000000000007918 */ /* 0x000fc00000000000 */
        /* <DEDUP_REMOVED lines=12> */
.L_x_578:


//--------------------- .nv.global.init           --------------------------
	.section	.nv.global.init,"aw",@progbits
.nv.global.init:
	.type		$str$22,@object
	.size		$str$22,($str$23 - $str$22)
$str$22:
        /*0000*/ 	.byte	0x6b, 0x5f, 0x74, 0x69, 0x6c, 0x65, 0x5f, 0x63, 0x6f, 0x75, 0x6e, 0x74, 0x20, 0x3e, 0x3d, 0x20
        /*0010*/ 	.byte	0x31, 0x00
	.type		$str$23,@object
	.size		$str$23,(__unnamed_1 - $str$23)
$str$23:
        /*0012*/ 	.byte	0x2f, 0x74, 0x6d, 0x70, 0x2f, 0x63, 0x75, 0x74, 0x6c, 0x61, 0x73, 0x73, 0x5f, 0x73, 0x77, 0x65
        /*0022*/ 	.byte	0x65, 0x70, 0x5f, 0x73, 0x72, 0x63, 0x2f, 0x69, 0x6e, 0x63, 0x6c, 0x75, 0x64, 0x65, 0x2f, 0x63
        /*0032*/ 	.byte	0x75, 0x74, 0x6c, 0x61, 0x73, 0x73, 0x2f, 0x67, 0x65, 0x6d, 0x6d, 0x2f, 0x63, 0x6f, 0x6c, 0x6c
        /*0042*/ 	.byte	0x65, 0x63, 0x74, 0x69, 0x76, 0x65, 0x2f, 0x73, 0x6d, 0x39, 0x30, 0x5f, 0x6d, 0x6d, 0x61, 0x5f
        /*0052*/ 	.byte	0x74, 0x6d, 0x61, 0x5f, 0x67, 0x6d, 0x6d, 0x61, 0x5f, 0x73, 0x73, 0x5f, 0x77, 0x61, 0x72, 0x70
        /*0062*/ 	.byte	0x73, 0x70, 0x65, 0x63, 0x69, 0x61, 0x6c, 0x69, 0x7a, 0x65, 0x64, 0x2e, 0x68, 0x70, 0x70, 0x00
	.type		__unnamed_1,@object
	.size		__unnamed_1,(.L_0 - __unnamed_1)
__unnamed_1:
        /* <DEDUP_REMOVED lines=173> */
        /*0b42*/ 	.byte	0x6e, 0x74, 0x69, 0x74, 0x79, 0x5d, 0x00
.L_0:


//--------------------- .nv.shared._ZN7cutlass13device_kernelINS_4gemm6kernel13GemmUniversalIN4cute5tupleIJiiiiEEENS1_10collective13CollectiveMmaINS1_34MainloopSm90TmaGmmaWarpSpecializedILi2ENS5_IJNS4_1CILi1EEESB_SB_EEENS1_35KernelTmaWarpSpecializedCooperativeEEENS5_IJNSA_ILi128EEENSA_ILi512EEESF_EEEaNS5_IJlSB_lEEEaSI_NS4_8TiledMMAINS4_8MMA_AtomIJNS4_4SM904GMMA27MMA_64x256x32_S32S8S8_SS_TNEEEENS4_6LayoutINS5_IJNSA_ILi2EEESB_SB_EEENS5_IJSB_NSA_ILi0EEESS_EEEEENS5_IJNS4_10UnderscoreESV_SV_EEEEENS4_13SM90_TMA_LOADENS4_14ComposedLayoutINS4_7SwizzleILi3ELi4ELi3EEENS4_18smem_ptr_flag_bitsILi8EEENSP_INS5_IJNSA_ILi8EEESF_EEENS5_IJSF_SB_EEEEEEEvNS4_8identityESY_S18_vS19_EENS_8epilogue10collective6detail29Sm90TmaWarpSpecializedAdapterINS1C_15DefaultEpilogueIaSI_SI_NS1B_6thread17LinearCombinationIaLi1EiiLNS1G_9ScaleType4KindE0ELNS_15FloatRoundStyleE2EaEENS1_15EpilogueDefaultEEEEEvvEEEEvNT_6ParamsE --------------------------
	.section	.nv.shared._ZN7cutlass13device_kernelINS_4gemm6kernel13GemmUniversalIN4cute5tupleIJiiiiEEENS1_10collective13CollectiveMmaINS1_34MainloopSm90TmaGmmaWarpSpecializedILi2ENS5_IJNS4_1CILi1EEESB_SB_EEENS1_35KernelTmaWarpSpecializedCooperativeEEENS5_IJNSA_ILi128EEENSA_ILi512EEESF_EEEaNS5_IJlSB_lEEEaSI_NS4_8TiledMMAINS4_8MMA_AtomIJNS4_4SM904GMMA27MMA_64x256x32_S32S8S8_SS_TNEEEENS4_6LayoutINS5_IJNSA_ILi2EEESB_SB_EEENS5_IJSB_NSA_ILi0EEESS_EEEEENS5_IJNS4_10UnderscoreESV_SV_EEEEENS4_13SM90_TMA_LOADENS4_14ComposedLayoutINS4_7SwizzleILi3ELi4ELi3EEENS4_18smem_ptr_flag_bitsILi8EEENSP_INS5_IJNSA_ILi8EEESF_EEENS5_IJSF_SB_EEEEEEEvNS4_8identityESY_S18_vS19_EENS_8epilogue10collective6detail29Sm90TmaWarpSpecializedAdapterINS1C_15DefaultEpilogueIaSI_SI_NS1B_6thread17LinearCombinationIaLi1EiiLNS1G_9ScaleType4KindE0ELNS_15FloatRoundStyleE2EaEENS1_15EpilogueDefaultEEEEEvvEEEEvNT_6ParamsE,"aw",@nobits
	.sectionflags	@""
	.align	16
	.zero		1024


//--------------------- .nv.shared.reserved.0     --------------------------
	.section	.nv.shared.reserved.0,"aw",@nobits
	.weak		__nv_reservedSMEM_offset_0_alias
	.size		__nv_reservedSMEM_offset_0_alias, 0, 0
	.other		__nv_reservedSMEM_offset_0_alias,@"STO_CUDA_RESERVED_SHARED STV_DEFAULT"
__nv_reservedSMEM_offset_0_alias:
	.zero		0


//--------------------- .nv.global                --------------------------
	.section	.nv.global,"aw",@nobits
.nv.global:
	.type		_ZN40_INTERNAL_4cdd1c37_4_k_cu_a85dfec5_114134cute1_E,@object
	.size		_ZN40_INTERNAL_4cdd1c37_4_k_cu_a85dfec5_114134cute1_E,(_ZN40_INTERNAL_4cdd1c37_4_k_cu_a85dfec5_114134cuda3std3__45__cpo6cbeginE - _ZN40_INTERNAL_4cdd1c37_4_k_cu_a85dfec5_114134cute1_E)
_ZN40_INTERNAL_4cdd1c37_4_k_cu_a85dfec5_114134cute1_E:
	.zero		1
	.type		_ZN40_INTERNAL_4cdd1c37_4_k_cu_a85dfec5_114134cuda3std3__45__cpo6cbeginE,@object
	.size		_ZN40_INTERNAL_4cdd1c37_4_k_cu_a85dfec5_114134cuda3std3__45__cpo6cbeginE,(_ZN40_INTERNAL_4cdd1c37_4_k_cu_a85dfec5_114134cuda3std3__48in_placeE - _ZN40_INTERNAL_4cdd1c37_4_k_cu_a85dfec5_114134cuda3std3__45__cpo6cbeginE)
_ZN40_INTERNAL_4cdd1c37_4_k_cu_a85dfec5_114134cuda3std3__45__cpo6cbeginE:
	.zero		1
	.type		_ZN40_INTERNAL_4cdd1c37_4_k_cu_a85dfec5_114134cuda3std3__48in_placeE,@object
	.size		_ZN40_INTERNAL_4cdd1c37_4_k_cu_a85dfec5_114134cuda3std3__48in_placeE,(_ZN40_INTERNAL_4cdd1c37_4_k_cu_a85dfec5_114134cuda3std6ranges3__45__cpo9iter_moveE - _ZN40_INTERNAL_4cdd1c37_4_k_cu_a85dfec5_114134cuda3std3__48in_placeE)
_ZN40_INTERNAL_4cdd1c37_4_k_cu_a85dfec5_114134cuda3std3__48in_placeE:
	.zero		1
	.type		_ZN40_INTERNAL_4cdd1c37_4_k_cu_a85dfec5_114134cuda3std6ranges3__45__cpo9iter_moveE,@object
	.size		_ZN40_INTERNAL_4cdd1c37_4_k_cu_a85dfec5_114134cuda3std6ranges3__45__cpo9iter_moveE,(_ZN40_INTERNAL_4cdd1c37_4_k_cu_a85dfec5_114134cuda3std3__45__cpo5beginE - _ZN40_INTERNAL_4cdd1c37_4_k_cu_a85dfec5_114134cuda3std6ranges3__45__cpo9iter_moveE)
_ZN40_INTERNAL_4cdd1c37_4_k_cu_a85dfec5_114134cuda3std6ranges3__45__cpo9iter_moveE:
	.zero		1
	.type		_ZN40_INTERNAL_4cdd1c37_4_k_cu_a85dfec5_114134cuda3std3__45__cpo5beginE,@object
	.size		_ZN40_INTERNAL_4cdd1c37_4_k_cu_a85dfec5_114134cuda3std3__45__cpo5beginE,(_ZN40_INTERNAL_4cdd1c37_4_k_cu_a85dfec5_114134cuda3std3__442_GLOBAL__N__4cdd1c37_4_k_cu_a85dfec5_114136ignoreE - _ZN40_INTERNAL_4cdd1c37_4_k_cu_a85dfec5_114134cuda3std3__45__cpo5beginE)
_ZN40_INTERNAL_4cdd1c37_4_k_cu_a85dfec5_114134cuda3std3__45__cpo5beginE:
	.zero		1
	.type		_ZN40_INTERNAL_4cdd1c37_4_k_cu_a85dfec5_114134cuda3std3__442_GLOBAL__N__4cdd1c37_4_k_cu_a85dfec5_114136ignoreE,@object
	.size		_ZN40_INTERNAL_4cdd1c37_4_k_cu_a85dfec5_114134cuda3std3__442_GLOBAL__N__4cdd1c37_4_k_cu_a85dfec5_114136ignoreE,(_ZN40_INTERNAL_4cdd1c37_4_k_cu_a85dfec5_114134cute7productE - _ZN40_INTERNAL_4cdd1c37_4_k_cu_a85dfec5_114134cuda3std3__442_GLOBAL__N__4cdd1c37_4_k_cu_a85dfec5_114136ignoreE)
_ZN40_INTERNAL_4cdd1c37_4_k_cu_a85dfec5_114134cuda3std3__442_GLOBAL__N__4cdd1c37_4_k_cu_a85dfec5_114136ignoreE:
	.zero		1
	.type		_ZN40_INTERNAL_4cdd1c37_4_k_cu_a85dfec5_114134cute7productE,@object
	.size		_ZN40_INTERNAL_4cdd1c37_4_k_cu_a85dfec5_114134cute7productE,(_ZN40_INTERNAL_4cdd1c37_4_k_cu_a85dfec5_114134cuda3std3__45__cpo3endE - _ZN40_INTERNAL_4cdd1c37_4_k_cu_a85dfec5_114134cute7productE)
_ZN40_INTERNAL_4cdd1c37_4_k_cu_a85dfec5_114134cute7productE:
	.zero		1
	.type		_ZN40_INTERNAL_4cdd1c37_4_k_cu_a85dfec5_114134cuda3std3__45__cpo3endE,@object
	.size		_ZN40_INTERNAL_4cdd1c37_4_k_cu_a85dfec5_114134cuda3std3__45__cpo3endE,(_ZN40_INTERNAL_4cdd1c37_4_k_cu_a85dfec5_114134cuda3std3__419piecewise_constructE - _ZN40_INTERNAL_4cdd1c37_4_k_cu_a85dfec5_114134cuda3std3__45__cpo3endE)
_ZN40_INTERNAL_4cdd1c37_4_k_cu_a85dfec5_114134cuda3std3__45__cpo3endE:
	.zero		1
	.type		_ZN40_INTERNAL_4cdd1c37_4_k_cu_a85dfec5_114134cuda3std3__419piecewise_constructE,@object
	.size		_ZN40_INTERNAL_4cdd1c37_4_k_cu_a85dfec5_114134cuda3std3__419piecewise_constructE,(_ZN40_INTERNAL_4cdd1c37_4_k_cu_a85dfec5_114134cuda3std3__45__cpo4cendE - _ZN40_INTERNAL_4cdd1c37_4_k_cu_a85dfec5_114134cuda3std3__419piecewise_constructE)
_ZN40_INTERNAL_4cdd1c37_4_k_cu_a85dfec5_114134cuda3std3__419piecewise_constructE:
	.zero		1
	.type		_ZN40_INTERNAL_4cdd1c37_4_k_cu_a85dfec5_114134cuda3std3__45__cpo4cendE,@object
	.size		_ZN40_INTERNAL_4cdd1c37_4_k_cu_a85dfec5_114134cuda3std3__45__cpo4cendE,(_ZN40_INTERNAL_4cdd1c37_4_k_cu_a85dfec5_114134cuda3std6ranges3__45__cpo4swapE - _ZN40_INTERNAL_4cdd1c37_4_k_cu_a85dfec5_114134cuda3std3__45__cpo4cendE)
_ZN40_INTERNAL_4cdd1c37_4_k_cu_a85dfec5_114134cuda3std3__45__cpo4cendE:
	.zero		1
	.type		_ZN40_INTERNAL_4cdd1c37_4_k_cu_a85dfec5_114134cuda3std6ranges3__45__cpo4swapE,@object
	.size		_ZN40_INTERNAL_4cdd1c37_4_k_cu_a85dfec5_114134cuda3std6ranges3__45__cpo4swapE,(.L_8 - _ZN40_INTERNAL_4cdd1c37_4_k_cu_a85dfec5_114134cuda3std6ranges3__45__cpo4swapE)
_ZN40_INTERNAL_4cdd1c37_4_k_cu_a85dfec5_114134cuda3std6ranges3__45__cpo4swapE:
	.zero		1
.L_8:


//--------------------- .nv.constant0._ZN7cutlass13device_kernelINS_4gemm6kernel13GemmUniversalIN4cute5tupleIJiiiiEEENS1_10collective13CollectiveMmaINS1_34MainloopSm90TmaGmmaWarpSpecializedILi2ENS5_IJNS4_1CILi1EEESB_SB_EEENS1_35KernelTmaWarpSpecializedCooperativeEEENS5_IJNSA_ILi128EEENSA_ILi512EEESF_EEEaNS5_IJlSB_lEEEaSI_NS4_8TiledMMAINS4_8MMA_AtomIJNS4_4SM904GMMA27MMA_64x256x32_S32S8S8_SS_TNEEEENS4_6LayoutINS5_IJNSA_ILi2EEESB_SB_EEENS5_IJSB_NSA_ILi0EEESS_EEEEENS5_IJNS4_10UnderscoreESV_SV_EEEEENS4_13SM90_TMA_LOADENS4_14ComposedLayoutINS4_7SwizzleILi3ELi4ELi3EEENS4_18smem_ptr_flag_bitsILi8EEENSP_INS5_IJNSA_ILi8EEESF_EEENS5_IJSF_SB_EEEEEEEvNS4_8identityESY_S18_vS19_EENS_8epilogue10collective6detail29Sm90TmaWarpSpecializedAdapterINS1C_15DefaultEpilogueIaSI_SI_NS1B_6thread17LinearCombinationIaLi1EiiLNS1G_9ScaleType4KindE0ELNS_15FloatRoundStyleE2EaEENS1_15EpilogueDefaultEEEEEvvEEEEvNT_6ParamsE --------------------------
	.section	.nv.constant0._ZN7cutlass13device_kernelINS_4gemm6kernel13GemmUniversalIN4cute5tupleIJiiiiEEENS1_10collective13CollectiveMmaINS1_34MainloopSm90TmaGmmaWarpSpecializedILi2ENS5_IJNS4_1CILi1EEESB_SB_EEENS1_35KernelTmaWarpSpecializedCooperativeEEENS5_IJNSA_ILi128EEENSA_ILi512EEESF_EEEaNS5_IJlSB_lEEEaSI_NS4_8TiledMMAINS4_8MMA_AtomIJNS4_4SM904GMMA27MMA_64x256x32_S32S8S8_SS_TNEEEENS4_6LayoutINS5_IJNSA_ILi2EEESB_SB_EEENS5_IJSB_NSA_ILi0EEESS_EEEEENS5_IJNS4_10UnderscoreESV_SV_EEEEENS4_13SM90_TMA_LOADENS4_14ComposedLayoutINS4_7SwizzleILi3ELi4ELi3EEENS4_18smem_ptr_flag_bitsILi8EEENSP_INS5_IJNSA_ILi8EEESF_EEENS5_IJSF_SB_EEEEEEEvNS4_8identityESY_S18_vS19_EENS_8epilogue10collective6detail29Sm90TmaWarpSpecializedAdapterINS1C_15DefaultEpilogueIaSI_SI_NS1B_6thread17LinearCombinationIaLi1EiiLNS1G_9ScaleType4KindE0ELNS_15FloatRoundStyleE2EaEENS1_15EpilogueDefaultEEEEEvvEEEEvNT_6ParamsE,"a",@progbits
	.sectionflags	@""
	.align	4
.nv.constant0._ZN7cutlass13device_kernelINS_4gemm6kernel13GemmUniversalIN4cute5tupleIJiiiiEEENS1_10collective13CollectiveMmaINS1_34MainloopSm90TmaGmmaWarpSpecializedILi2ENS5_IJNS4_1CILi1EEESB_SB_EEENS1_35KernelTmaWarpSpecializedCooperativeEEENS5_IJNSA_ILi128EEENSA_ILi512EEESF_EEEaNS5_IJlSB_lEEEaSI_NS4_8TiledMMAINS4_8MMA_AtomIJNS4_4SM904GMMA27MMA_64x256x32_S32S8S8_SS_TNEEEENS4_6LayoutINS5_IJNSA_ILi2EEESB_SB_EEENS5_IJSB_NSA_ILi0EEESS_EEEEENS5_IJNS4_10UnderscoreESV_SV_EEEEENS4_13SM90_TMA_LOADENS4_14ComposedLayoutINS4_7SwizzleILi3ELi4ELi3EEENS4_18smem_ptr_flag_bitsILi8EEENSP_INS5_IJNSA_ILi8EEESF_EEENS5_IJSF_SB_EEEEEEEvNS4_8identityESY_S18_vS19_EENS_8epilogue10collective6detail29Sm90TmaWarpSpecializedAdapterINS1C_15DefaultEpilogueIaSI_SI_NS1B_6thread17LinearCombinationIaLi1EiiLNS1G_9ScaleType4KindE0ELNS_15FloatRoundStyleE2EaEENS1_15EpilogueDefaultEEEEEvvEEEEvNT_6ParamsE:
	.zero		1664


//--------------------- SYMBOLS --------------------------

	.type		.nv.reservedSmem.offset0,@object
	.size		.nv.reservedSmem.offset0,0x4
	.type		__assertfail,@function
